//
// Generated by NVIDIA NVVM Compiler
//
// Compiler Build ID: CL-36424714
// Cuda compilation tools, release 13.0, V13.0.88
// Based on NVVM 20.0.0
//

.version 9.0
.target sm_100
.address_size 64

	// .globl	_Z16monte_carlo_warpPii
.global .align 4 .b8 precalc_xorwow_matrix[102400];
.global .align 4 .b8 precalc_xorwow_offset_matrix[102400];
.global .align 4 .b8 mrg32k3aM1[2304];
.global .align 4 .b8 mrg32k3aM2[2304];
.global .align 4 .b8 mrg32k3aM1SubSeq[2016];
.global .align 4 .b8 mrg32k3aM2SubSeq[2016];
.global .align 4 .b8 mrg32k3aM1Seq[2304];
.global .align 4 .b8 mrg32k3aM2Seq[2304];
.const .align 8 .b8 __cr_lgamma_table[72];
// _ZZ18monte_carlo_threadPiiE13shared_counts has been demoted

.visible .entry _Z16monte_carlo_warpPii(
	.param .u64 .ptr .align 1 _Z16monte_carlo_warpPii_param_0,
	.param .u32 _Z16monte_carlo_warpPii_param_1
)
{
	.reg .pred 	%p<18>;
	.reg .b32 	%r<192>;
	.reg .b32 	%f<31>;
	.reg .b64 	%rd<3>;

	ld.param.u64 	%rd1, [_Z16monte_carlo_warpPii_param_0];
	ld.param.u32 	%r54, [_Z16monte_carlo_warpPii_param_1];
	mov.u32 	%r1, %tid.x;
	mov.u32 	%r56, %ctaid.x;
	mov.u32 	%r57, %ntid.x;
	mad.lo.s32 	%r58, %r56, %r57, %r1;
	xor.b32  	%r59, %r58, -1429050551;
	mul.lo.s32 	%r2, %r59, 1099087573;
	setp.gt.s32 	%p1, %r58, -1;
	selp.b32 	%r3, -644748465, -1947113066, %p1;
	setp.lt.s32 	%p2, %r54, 1;
	mov.b32 	%r191, 0;
	@%p2 bra 	$L__BB0_7;
	add.s32 	%r190, %r2, 5783321;
	xor.b32  	%r189, %r3, 88675123;
	add.s32 	%r188, %r3, 521288629;
	xor.b32  	%r187, %r2, 362436069;
	add.s32 	%r186, %r2, 123456789;
	and.b32  	%r9, %r54, 3;
	setp.lt.u32 	%p3, %r54, 4;
	add.s32 	%r62, %r3, %r2;
	add.s32 	%r169, %r62, 6615241;
	mov.b32 	%r191, 0;
	@%p3 bra 	$L__BB0_4;
	add.s32 	%r184, %r62, 9514737;
	and.b32  	%r65, %r54, 2147483644;
	neg.s32 	%r183, %r65;
	mov.b32 	%r191, 0;
$L__BB0_3:
	shr.u32 	%r66, %r186, 2;
	xor.b32  	%r67, %r66, %r186;
	shl.b32 	%r68, %r190, 4;
	shl.b32 	%r69, %r67, 1;
	xor.b32  	%r70, %r68, %r69;
	xor.b32  	%r71, %r70, %r190;
	xor.b32  	%r72, %r71, %r67;
	add.s32 	%r73, %r184, -2899496;
	add.s32 	%r74, %r73, %r72;
	add.s32 	%r75, %r74, 362437;
	cvt.rn.f32.u32 	%f1, %r75;
	fma.rn.f32 	%f2, %f1, 0f2F800000, 0f2F000000;
	shr.u32 	%r76, %r187, 2;
	xor.b32  	%r77, %r76, %r187;
	shl.b32 	%r78, %r72, 4;
	shl.b32 	%r79, %r77, 1;
	xor.b32  	%r80, %r79, %r78;
	xor.b32  	%r81, %r80, %r77;
	xor.b32  	%r82, %r81, %r72;
	add.s32 	%r83, %r73, %r82;
	add.s32 	%r84, %r83, 724874;
	cvt.rn.f32.u32 	%f3, %r84;
	fma.rn.f32 	%f4, %f3, 0f2F800000, 0f2F000000;
	mul.f32 	%f5, %f4, %f4;
	fma.rn.f32 	%f6, %f2, %f2, %f5;
	setp.le.f32 	%p4, %f6, 0f3F800000;
	selp.u32 	%r85, 1, 0, %p4;
	add.s32 	%r86, %r191, %r85;
	shr.u32 	%r87, %r188, 2;
	xor.b32  	%r88, %r87, %r188;
	shl.b32 	%r89, %r82, 4;
	shl.b32 	%r90, %r88, 1;
	xor.b32  	%r91, %r89, %r90;
	xor.b32  	%r92, %r91, %r82;
	xor.b32  	%r93, %r92, %r88;
	add.s32 	%r94, %r73, %r93;
	add.s32 	%r95, %r94, 1087311;
	cvt.rn.f32.u32 	%f7, %r95;
	fma.rn.f32 	%f8, %f7, 0f2F800000, 0f2F000000;
	shr.u32 	%r96, %r189, 2;
	xor.b32  	%r97, %r96, %r189;
	shl.b32 	%r98, %r93, 4;
	shl.b32 	%r99, %r97, 1;
	xor.b32  	%r100, %r99, %r98;
	xor.b32  	%r101, %r100, %r97;
	xor.b32  	%r186, %r101, %r93;
	add.s32 	%r102, %r73, %r186;
	add.s32 	%r103, %r102, 1449748;
	cvt.rn.f32.u32 	%f9, %r103;
	fma.rn.f32 	%f10, %f9, 0f2F800000, 0f2F000000;
	mul.f32 	%f11, %f10, %f10;
	fma.rn.f32 	%f12, %f8, %f8, %f11;
	setp.le.f32 	%p5, %f12, 0f3F800000;
	selp.u32 	%r104, 1, 0, %p5;
	add.s32 	%r105, %r86, %r104;
	shr.u32 	%r106, %r190, 2;
	xor.b32  	%r107, %r106, %r190;
	shl.b32 	%r108, %r186, 4;
	shl.b32 	%r109, %r107, 1;
	xor.b32  	%r110, %r108, %r109;
	xor.b32  	%r111, %r110, %r186;
	xor.b32  	%r187, %r111, %r107;
	add.s32 	%r112, %r73, %r187;
	add.s32 	%r113, %r112, 1812185;
	cvt.rn.f32.u32 	%f13, %r113;
	fma.rn.f32 	%f14, %f13, 0f2F800000, 0f2F000000;
	shr.u32 	%r114, %r72, 2;
	xor.b32  	%r115, %r114, %r72;
	shl.b32 	%r116, %r187, 4;
	shl.b32 	%r117, %r115, 1;
	xor.b32  	%r118, %r117, %r116;
	xor.b32  	%r119, %r118, %r115;
	xor.b32  	%r188, %r119, %r187;
	add.s32 	%r120, %r73, %r188;
	add.s32 	%r121, %r120, 2174622;
	cvt.rn.f32.u32 	%f15, %r121;
	fma.rn.f32 	%f16, %f15, 0f2F800000, 0f2F000000;
	mul.f32 	%f17, %f16, %f16;
	fma.rn.f32 	%f18, %f14, %f14, %f17;
	setp.le.f32 	%p6, %f18, 0f3F800000;
	selp.u32 	%r122, 1, 0, %p6;
	add.s32 	%r123, %r105, %r122;
	shr.u32 	%r124, %r82, 2;
	xor.b32  	%r125, %r124, %r82;
	shl.b32 	%r126, %r188, 4;
	shl.b32 	%r127, %r125, 1;
	xor.b32  	%r128, %r126, %r127;
	xor.b32  	%r129, %r128, %r188;
	xor.b32  	%r189, %r129, %r125;
	add.s32 	%r130, %r73, %r189;
	add.s32 	%r131, %r130, 2537059;
	cvt.rn.f32.u32 	%f19, %r131;
	fma.rn.f32 	%f20, %f19, 0f2F800000, 0f2F000000;
	shr.u32 	%r132, %r93, 2;
	xor.b32  	%r133, %r132, %r93;
	shl.b32 	%r134, %r189, 4;
	shl.b32 	%r135, %r133, 1;
	xor.b32  	%r136, %r135, %r134;
	xor.b32  	%r137, %r136, %r133;
	xor.b32  	%r190, %r137, %r189;
	add.s32 	%r138, %r190, %r184;
	cvt.rn.f32.u32 	%f21, %r138;
	fma.rn.f32 	%f22, %f21, 0f2F800000, 0f2F000000;
	mul.f32 	%f23, %f22, %f22;
	fma.rn.f32 	%f24, %f20, %f20, %f23;
	setp.le.f32 	%p7, %f24, 0f3F800000;
	selp.u32 	%r139, 1, 0, %p7;
	add.s32 	%r191, %r123, %r139;
	add.s32 	%r50, %r184, 2899496;
	add.s32 	%r183, %r183, 4;
	setp.eq.s32 	%p8, %r183, 0;
	mov.u32 	%r169, %r184;
	mov.u32 	%r184, %r50;
	@%p8 bra 	$L__BB0_4;
	bra.uni 	$L__BB0_3;
$L__BB0_4:
	setp.eq.s32 	%p9, %r9, 0;
	@%p9 bra 	$L__BB0_7;
	add.s32 	%r176, %r169, 724874;
	neg.s32 	%r175, %r9;
$L__BB0_6:
	.pragma "nounroll";
	mov.u32 	%r28, %r188;
	mov.u32 	%r188, %r190;
	mov.u32 	%r29, %r189;
	shr.u32 	%r140, %r186, 2;
	xor.b32  	%r141, %r140, %r186;
	shl.b32 	%r142, %r188, 4;
	shl.b32 	%r143, %r141, 1;
	xor.b32  	%r144, %r142, %r143;
	xor.b32  	%r145, %r144, %r188;
	xor.b32  	%r189, %r145, %r141;
	add.s32 	%r146, %r176, %r189;
	add.s32 	%r147, %r146, -362437;
	cvt.rn.f32.u32 	%f25, %r147;
	fma.rn.f32 	%f26, %f25, 0f2F800000, 0f2F000000;
	shr.u32 	%r148, %r187, 2;
	xor.b32  	%r149, %r148, %r187;
	shl.b32 	%r150, %r189, 4;
	shl.b32 	%r151, %r149, 1;
	xor.b32  	%r152, %r151, %r150;
	xor.b32  	%r153, %r152, %r149;
	xor.b32  	%r190, %r153, %r189;
	add.s32 	%r154, %r176, %r190;
	cvt.rn.f32.u32 	%f27, %r154;
	fma.rn.f32 	%f28, %f27, 0f2F800000, 0f2F000000;
	mul.f32 	%f29, %f28, %f28;
	fma.rn.f32 	%f30, %f26, %f26, %f29;
	setp.le.f32 	%p10, %f30, 0f3F800000;
	selp.u32 	%r155, 1, 0, %p10;
	add.s32 	%r191, %r191, %r155;
	add.s32 	%r176, %r176, 724874;
	add.s32 	%r175, %r175, 1;
	setp.eq.s32 	%p11, %r175, 0;
	mov.u32 	%r187, %r29;
	mov.u32 	%r186, %r28;
	@%p11 bra 	$L__BB0_7;
	bra.uni 	$L__BB0_6;
$L__BB0_7:
	shfl.sync.down.b32	%r156|%p12, %r191, 16, 31, -1;
	add.s32 	%r157, %r156, %r191;
	shfl.sync.down.b32	%r158|%p13, %r157, 8, 31, -1;
	add.s32 	%r159, %r158, %r157;
	shfl.sync.down.b32	%r160|%p14, %r159, 4, 31, -1;
	add.s32 	%r161, %r160, %r159;
	shfl.sync.down.b32	%r162|%p15, %r161, 2, 31, -1;
	add.s32 	%r163, %r162, %r161;
	shfl.sync.down.b32	%r164|%p16, %r163, 1, 31, -1;
	add.s32 	%r53, %r164, %r163;
	and.b32  	%r165, %r1, 31;
	setp.ne.s32 	%p17, %r165, 0;
	@%p17 bra 	$L__BB0_9;
	cvta.to.global.u64 	%rd2, %rd1;
	atom.global.add.u32 	%r166, [%rd2], %r53;
$L__BB0_9:
	ret;

}
	// .globl	_Z18monte_carlo_threadPii
.visible .entry _Z18monte_carlo_threadPii(
	.param .u64 .ptr .align 1 _Z18monte_carlo_threadPii_param_0,
	.param .u32 _Z18monte_carlo_threadPii_param_1
)
{
	.reg .pred 	%p<21>;
	.reg .b32 	%r<303>;
	.reg .b32 	%f<31>;
	.reg .b64 	%rd<3>;
	// demoted variable
	.shared .align 4 .b8 _ZZ18monte_carlo_threadPiiE13shared_counts[4096];
	ld.param.u64 	%rd1, [_Z18monte_carlo_threadPii_param_0];
	ld.param.u32 	%r87, [_Z18monte_carlo_threadPii_param_1];
	mov.u32 	%r1, %tid.x;
	mov.u32 	%r89, %ctaid.x;
	mov.u32 	%r2, %ntid.x;
	mad.lo.s32 	%r90, %r89, %r2, %r1;
	xor.b32  	%r91, %r90, -1429050551;
	mul.lo.s32 	%r3, %r91, 1099087573;
	setp.gt.s32 	%p1, %r90, -1;
	selp.b32 	%r4, -644748465, -1947113066, %p1;
	setp.lt.s32 	%p2, %r87, 1;
	mov.b32 	%r286, 0;
	@%p2 bra 	$L__BB1_7;
	add.s32 	%r277, %r3, 5783321;
	xor.b32  	%r276, %r4, 88675123;
	add.s32 	%r275, %r4, 521288629;
	xor.b32  	%r274, %r3, 362436069;
	add.s32 	%r273, %r3, 123456789;
	and.b32  	%r10, %r87, 3;
	setp.lt.u32 	%p3, %r87, 4;
	add.s32 	%r94, %r4, %r3;
	add.s32 	%r272, %r94, 6615241;
	mov.b32 	%r286, 0;
	@%p3 bra 	$L__BB1_4;
	add.s32 	%r263, %r94, 9514737;
	and.b32  	%r97, %r87, 2147483644;
	neg.s32 	%r262, %r97;
	mov.b32 	%r286, 0;
$L__BB1_3:
	mov.u32 	%r272, %r263;
	shr.u32 	%r98, %r273, 2;
	xor.b32  	%r99, %r98, %r273;
	shl.b32 	%r100, %r277, 4;
	shl.b32 	%r101, %r99, 1;
	xor.b32  	%r102, %r100, %r101;
	xor.b32  	%r103, %r102, %r277;
	xor.b32  	%r104, %r103, %r99;
	add.s32 	%r105, %r272, -2899496;
	add.s32 	%r106, %r105, %r104;
	add.s32 	%r107, %r106, 362437;
	cvt.rn.f32.u32 	%f1, %r107;
	fma.rn.f32 	%f2, %f1, 0f2F800000, 0f2F000000;
	shr.u32 	%r108, %r274, 2;
	xor.b32  	%r109, %r108, %r274;
	shl.b32 	%r110, %r104, 4;
	shl.b32 	%r111, %r109, 1;
	xor.b32  	%r112, %r111, %r110;
	xor.b32  	%r113, %r112, %r109;
	xor.b32  	%r114, %r113, %r104;
	add.s32 	%r115, %r105, %r114;
	add.s32 	%r116, %r115, 724874;
	cvt.rn.f32.u32 	%f3, %r116;
	fma.rn.f32 	%f4, %f3, 0f2F800000, 0f2F000000;
	mul.f32 	%f5, %f4, %f4;
	fma.rn.f32 	%f6, %f2, %f2, %f5;
	setp.le.f32 	%p4, %f6, 0f3F800000;
	selp.u32 	%r117, 1, 0, %p4;
	add.s32 	%r118, %r286, %r117;
	shr.u32 	%r119, %r275, 2;
	xor.b32  	%r120, %r119, %r275;
	shl.b32 	%r121, %r114, 4;
	shl.b32 	%r122, %r120, 1;
	xor.b32  	%r123, %r121, %r122;
	xor.b32  	%r124, %r123, %r114;
	xor.b32  	%r125, %r124, %r120;
	add.s32 	%r126, %r105, %r125;
	add.s32 	%r127, %r126, 1087311;
	cvt.rn.f32.u32 	%f7, %r127;
	fma.rn.f32 	%f8, %f7, 0f2F800000, 0f2F000000;
	shr.u32 	%r128, %r276, 2;
	xor.b32  	%r129, %r128, %r276;
	shl.b32 	%r130, %r125, 4;
	shl.b32 	%r131, %r129, 1;
	xor.b32  	%r132, %r131, %r130;
	xor.b32  	%r133, %r132, %r129;
	xor.b32  	%r273, %r133, %r125;
	add.s32 	%r134, %r105, %r273;
	add.s32 	%r135, %r134, 1449748;
	cvt.rn.f32.u32 	%f9, %r135;
	fma.rn.f32 	%f10, %f9, 0f2F800000, 0f2F000000;
	mul.f32 	%f11, %f10, %f10;
	fma.rn.f32 	%f12, %f8, %f8, %f11;
	setp.le.f32 	%p5, %f12, 0f3F800000;
	selp.u32 	%r136, 1, 0, %p5;
	add.s32 	%r137, %r118, %r136;
	shr.u32 	%r138, %r277, 2;
	xor.b32  	%r139, %r138, %r277;
	shl.b32 	%r140, %r273, 4;
	shl.b32 	%r141, %r139, 1;
	xor.b32  	%r142, %r140, %r141;
	xor.b32  	%r143, %r142, %r273;
	xor.b32  	%r274, %r143, %r139;
	add.s32 	%r144, %r105, %r274;
	add.s32 	%r145, %r144, 1812185;
	cvt.rn.f32.u32 	%f13, %r145;
	fma.rn.f32 	%f14, %f13, 0f2F800000, 0f2F000000;
	shr.u32 	%r146, %r104, 2;
	xor.b32  	%r147, %r146, %r104;
	shl.b32 	%r148, %r274, 4;
	shl.b32 	%r149, %r147, 1;
	xor.b32  	%r150, %r149, %r148;
	xor.b32  	%r151, %r150, %r147;
	xor.b32  	%r275, %r151, %r274;
	add.s32 	%r152, %r105, %r275;
	add.s32 	%r153, %r152, 2174622;
	cvt.rn.f32.u32 	%f15, %r153;
	fma.rn.f32 	%f16, %f15, 0f2F800000, 0f2F000000;
	mul.f32 	%f17, %f16, %f16;
	fma.rn.f32 	%f18, %f14, %f14, %f17;
	setp.le.f32 	%p6, %f18, 0f3F800000;
	selp.u32 	%r154, 1, 0, %p6;
	add.s32 	%r155, %r137, %r154;
	shr.u32 	%r156, %r114, 2;
	xor.b32  	%r157, %r156, %r114;
	shl.b32 	%r158, %r275, 4;
	shl.b32 	%r159, %r157, 1;
	xor.b32  	%r160, %r158, %r159;
	xor.b32  	%r161, %r160, %r275;
	xor.b32  	%r276, %r161, %r157;
	add.s32 	%r162, %r105, %r276;
	add.s32 	%r163, %r162, 2537059;
	cvt.rn.f32.u32 	%f19, %r163;
	fma.rn.f32 	%f20, %f19, 0f2F800000, 0f2F000000;
	shr.u32 	%r164, %r125, 2;
	xor.b32  	%r165, %r164, %r125;
	shl.b32 	%r166, %r276, 4;
	shl.b32 	%r167, %r165, 1;
	xor.b32  	%r168, %r167, %r166;
	xor.b32  	%r169, %r168, %r165;
	xor.b32  	%r277, %r169, %r276;
	add.s32 	%r170, %r277, %r272;
	cvt.rn.f32.u32 	%f21, %r170;
	fma.rn.f32 	%f22, %f21, 0f2F800000, 0f2F000000;
	mul.f32 	%f23, %f22, %f22;
	fma.rn.f32 	%f24, %f20, %f20, %f23;
	setp.le.f32 	%p7, %f24, 0f3F800000;
	selp.u32 	%r171, 1, 0, %p7;
	add.s32 	%r286, %r155, %r171;
	add.s32 	%r263, %r272, 2899496;
	add.s32 	%r262, %r262, 4;
	setp.ne.s32 	%p8, %r262, 0;
	@%p8 bra 	$L__BB1_3;
$L__BB1_4:
	setp.eq.s32 	%p9, %r10, 0;
	@%p9 bra 	$L__BB1_7;
	add.s32 	%r279, %r272, 724874;
	neg.s32 	%r278, %r10;
$L__BB1_6:
	.pragma "nounroll";
	mov.u32 	%r45, %r275;
	mov.u32 	%r275, %r277;
	mov.u32 	%r46, %r276;
	shr.u32 	%r172, %r273, 2;
	xor.b32  	%r173, %r172, %r273;
	shl.b32 	%r174, %r275, 4;
	shl.b32 	%r175, %r173, 1;
	xor.b32  	%r176, %r174, %r175;
	xor.b32  	%r177, %r176, %r275;
	xor.b32  	%r276, %r177, %r173;
	add.s32 	%r178, %r279, %r276;
	add.s32 	%r179, %r178, -362437;
	cvt.rn.f32.u32 	%f25, %r179;
	fma.rn.f32 	%f26, %f25, 0f2F800000, 0f2F000000;
	shr.u32 	%r180, %r274, 2;
	xor.b32  	%r181, %r180, %r274;
	shl.b32 	%r182, %r276, 4;
	shl.b32 	%r183, %r181, 1;
	xor.b32  	%r184, %r183, %r182;
	xor.b32  	%r185, %r184, %r181;
	xor.b32  	%r277, %r185, %r276;
	add.s32 	%r186, %r279, %r277;
	cvt.rn.f32.u32 	%f27, %r186;
	fma.rn.f32 	%f28, %f27, 0f2F800000, 0f2F000000;
	mul.f32 	%f29, %f28, %f28;
	fma.rn.f32 	%f30, %f26, %f26, %f29;
	setp.le.f32 	%p10, %f30, 0f3F800000;
	selp.u32 	%r187, 1, 0, %p10;
	add.s32 	%r286, %r286, %r187;
	add.s32 	%r279, %r279, 724874;
	add.s32 	%r278, %r278, 1;
	setp.ne.s32 	%p11, %r278, 0;
	mov.u32 	%r274, %r46;
	mov.u32 	%r273, %r45;
	@%p11 bra 	$L__BB1_6;
$L__BB1_7:
	shl.b32 	%r188, %r1, 2;
	mov.u32 	%r189, _ZZ18monte_carlo_threadPiiE13shared_counts;
	add.s32 	%r190, %r189, %r188;
	st.shared.u32 	[%r190], %r286;
	bar.sync 	0;
	setp.ne.s32 	%p12, %r1, 0;
	@%p12 bra 	$L__BB1_21;
	and.b32  	%r54, %r2, 15;
	setp.lt.u32 	%p13, %r2, 16;
	mov.b32 	%r294, 0;
	mov.u32 	%r302, %r294;
	@%p13 bra 	$L__BB1_11;
	and.b32  	%r294, %r2, 2032;
	add.s32 	%r287, %r189, 32;
	and.b32  	%r196, %r2, -16;
	neg.s32 	%r288, %r196;
	mov.b32 	%r302, 0;
$L__BB1_10:
	.pragma "nounroll";
	ld.shared.u32 	%r197, [%r287+-32];
	add.s32 	%r198, %r197, %r302;
	ld.shared.u32 	%r199, [%r287+-28];
	add.s32 	%r200, %r199, %r198;
	ld.shared.u32 	%r201, [%r287+-24];
	add.s32 	%r202, %r201, %r200;
	ld.shared.u32 	%r203, [%r287+-20];
	add.s32 	%r204, %r203, %r202;
	ld.shared.u32 	%r205, [%r287+-16];
	add.s32 	%r206, %r205, %r204;
	ld.shared.u32 	%r207, [%r287+-12];
	add.s32 	%r208, %r207, %r206;
	ld.shared.u32 	%r209, [%r287+-8];
	add.s32 	%r210, %r209, %r208;
	ld.shared.u32 	%r211, [%r287+-4];
	add.s32 	%r212, %r211, %r210;
	ld.shared.u32 	%r213, [%r287];
	add.s32 	%r214, %r213, %r212;
	ld.shared.u32 	%r215, [%r287+4];
	add.s32 	%r216, %r215, %r214;
	ld.shared.u32 	%r217, [%r287+8];
	add.s32 	%r218, %r217, %r216;
	ld.shared.u32 	%r219, [%r287+12];
	add.s32 	%r220, %r219, %r218;
	ld.shared.u32 	%r221, [%r287+16];
	add.s32 	%r222, %r221, %r220;
	ld.shared.u32 	%r223, [%r287+20];
	add.s32 	%r224, %r223, %r222;
	ld.shared.u32 	%r225, [%r287+24];
	add.s32 	%r226, %r225, %r224;
	ld.shared.u32 	%r227, [%r287+28];
	add.s32 	%r302, %r227, %r226;
	add.s32 	%r288, %r288, 16;
	add.s32 	%r287, %r287, 64;
	setp.ne.s32 	%p14, %r288, 0;
	@%p14 bra 	$L__BB1_10;
$L__BB1_11:
	setp.eq.s32 	%p15, %r54, 0;
	@%p15 bra 	$L__BB1_20;
	and.b32  	%r66, %r2, 7;
	setp.lt.u32 	%p16, %r54, 8;
	@%p16 bra 	$L__BB1_14;
	shl.b32 	%r229, %r294, 2;
	add.s32 	%r231, %r189, %r229;
	ld.shared.u32 	%r232, [%r231];
	add.s32 	%r233, %r232, %r302;
	ld.shared.u32 	%r234, [%r231+4];
	add.s32 	%r235, %r234, %r233;
	ld.shared.u32 	%r236, [%r231+8];
	add.s32 	%r237, %r236, %r235;
	ld.shared.u32 	%r238, [%r231+12];
	add.s32 	%r239, %r238, %r237;
	ld.shared.u32 	%r240, [%r231+16];
	add.s32 	%r241, %r240, %r239;
	ld.shared.u32 	%r242, [%r231+20];
	add.s32 	%r243, %r242, %r241;
	ld.shared.u32 	%r244, [%r231+24];
	add.s32 	%r245, %r244, %r243;
	ld.shared.u32 	%r246, [%r231+28];
	add.s32 	%r302, %r246, %r245;
	add.s32 	%r294, %r294, 8;
$L__BB1_14:
	setp.eq.s32 	%p17, %r66, 0;
	@%p17 bra 	$L__BB1_20;
	and.b32  	%r72, %r2, 3;
	setp.lt.u32 	%p18, %r66, 4;
	@%p18 bra 	$L__BB1_17;
	shl.b32 	%r248, %r294, 2;
	add.s32 	%r250, %r189, %r248;
	ld.shared.u32 	%r251, [%r250];
	add.s32 	%r252, %r251, %r302;
	ld.shared.u32 	%r253, [%r250+4];
	add.s32 	%r254, %r253, %r252;
	ld.shared.u32 	%r255, [%r250+8];
	add.s32 	%r256, %r255, %r254;
	ld.shared.u32 	%r257, [%r250+12];
	add.s32 	%r302, %r257, %r256;
	add.s32 	%r294, %r294, 4;
$L__BB1_17:
	setp.eq.s32 	%p19, %r72, 0;
	@%p19 bra 	$L__BB1_20;
	shl.b32 	%r258, %r294, 2;
	add.s32 	%r300, %r189, %r258;
	neg.s32 	%r299, %r72;
$L__BB1_19:
	.pragma "nounroll";
	ld.shared.u32 	%r260, [%r300];
	add.s32 	%r302, %r260, %r302;
	add.s32 	%r300, %r300, 4;
	add.s32 	%r299, %r299, 1;
	setp.ne.s32 	%p20, %r299, 0;
	@%p20 bra 	$L__BB1_19;
$L__BB1_20:
	cvta.to.global.u64 	%rd2, %rd1;
	atom.global.add.u32 	%r261, [%rd2], %r302;
$L__BB1_21:
	ret;

}


// ===== COMPILED SASS (sm_100) =====

	.target	sm_100

	.elftype	@"ET_EXEC"


//--------------------- .note.nv.tkinfo           --------------------------
	.section	.note.nv.tkinfo,"",@"SHT_NOTE"
	.sectionflags	@"SHF_NOTE_NV_TKINFO"
	.tkinfo
        /*0018*/ 	.word	0x00000002
        /*0030*/ 	.string	""
        /*0030*/ 	.string	"ptxas"
        /*0030*/ 	.string	"Cuda compilation tools, release 13.0, V13.0.88"
        /*0030*/ 	.string	"Build cuda_13.0.r13.0/compiler.36424714_0"
        /*0030*/ 	.string	"-arch sm_100 -m 64 "



//--------------------- .note.nv.cuinfo           --------------------------
	.section	.note.nv.cuinfo,"",@"SHT_NOTE"
	.sectionflags	@"SHF_NOTE_NV_CUINFO"
        /*0018*/ 	.short	0x0002
        /*001a*/ 	.short	0x0064
        /*001c*/ 	.short	0x0082
	.zero		2


//--------------------- .nv.info                  --------------------------
	.section	.nv.info,"",@"SHT_CUDA_INFO"
	.align	4


	//----- nvinfo : EIATTR_REGCOUNT
	.align		4
        /*0000*/ 	.byte	0x04, 0x2f
        /*0002*/ 	.short	(.L_10 - .L_9)
	.align		4
.L_9:
        /*0004*/ 	.word	index@(_Z16monte_carlo_warpPii)
        /*0008*/ 	.word	0x00000014


	//----- nvinfo : EIATTR_FRAME_SIZE
	.align		4
.L_10:
        /*000c*/ 	.byte	0x04, 0x11
        /*000e*/ 	.short	(.L_12 - .L_11)
	.align		4
.L_11:
        /*0010*/ 	.word	index@(_Z16monte_carlo_warpPii)
        /*0014*/ 	.word	0x00000000


	//----- nvinfo : EIATTR_REGCOUNT
	.align		4
.L_12:
        /*0018*/ 	.byte	0x04, 0x2f
        /*001a*/ 	.short	(.L_14 - .L_13)
	.align		4
.L_13:
        /*001c*/ 	.word	index@(_Z18monte_carlo_threadPii)
        /*0020*/ 	.word	0x00000019


	//----- nvinfo : EIATTR_FRAME_SIZE
	.align		4
.L_14:
        /*0024*/ 	.byte	0x04, 0x11
        /*0026*/ 	.short	(.L_16 - .L_15)
	.align		4
.L_15:
        /*0028*/ 	.word	index@(_Z18monte_carlo_threadPii)
        /*002c*/ 	.word	0x00000000


	//----- nvinfo : EIATTR_MIN_STACK_SIZE
	.align		4
.L_16:
        /*0030*/ 	.byte	0x04, 0x12
        /*0032*/ 	.short	(.L_18 - .L_17)
	.align		4
.L_17:
        /*0034*/ 	.word	index@(_Z18monte_carlo_threadPii)
        /*0038*/ 	.word	0x00000000


	//----- nvinfo : EIATTR_MIN_STACK_SIZE
	.align		4
.L_18:
        /*003c*/ 	.byte	0x04, 0x12
        /*003e*/ 	.short	(.L_20 - .L_19)
	.align		4
.L_19:
        /*0040*/ 	.word	index@(_Z16monte_carlo_warpPii)
        /*0044*/ 	.word	0x00000000
.L_20:


//--------------------- .nv.compat                --------------------------
	.section	.nv.compat,"",@"SHT_CUDA_COMPAT_INFO"
	.align	4
        /*0000*/ 	.byte	0x02, 0x09, 0x00, 0x00, 0x02, 0x02, 0x01, 0x00, 0x02, 0x05, 0x05, 0x00, 0x03, 0x07, 0x01, 0x01
        /*0010*/ 	.byte	0x02, 0x03, 0x00, 0x00, 0x02, 0x06, 0x01, 0x00, 0x04, 0x0b, 0x08, 0x00, 0x01, 0x00, 0x00, 0x00
        /*0020*/ 	.byte	0x00, 0x00, 0x00, 0x00


//--------------------- .nv.info._Z18monte_carlo_threadPii --------------------------
	.section	.nv.info._Z18monte_carlo_threadPii,"",@"SHT_CUDA_INFO"
	.sectionflags	@""
	.align	4


	//----- nvinfo : EIATTR_CUDA_API_VERSION
	.align		4
        /*0000*/ 	.byte	0x04, 0x37
        /*0002*/ 	.short	(.L_22 - .L_21)
.L_21:
        /*0004*/ 	.word	0x00000082


	//----- nvinfo : EIATTR_KPARAM_INFO
	.align		4
.L_22:
        /*0008*/ 	.byte	0x04, 0x17
        /*000a*/ 	.short	(.L_24 - .L_23)
.L_23:
        /*000c*/ 	.word	0x00000000
        /*0010*/ 	.short	0x0001
        /*0012*/ 	.short	0x0008
        /*0014*/ 	.byte	0x00, 0xf0, 0x11, 0x00


	//----- nvinfo : EIATTR_KPARAM_INFO
	.align		4
.L_24:
        /*0018*/ 	.byte	0x04, 0x17
        /*001a*/ 	.short	(.L_26 - .L_25)
.L_25:
        /*001c*/ 	.word	0x00000000
        /*0020*/ 	.short	0x0000
        /*0022*/ 	.short	0x0000
        /*0024*/ 	.byte	0x00, 0xf5, 0x21, 0x00


	//----- nvinfo : EIATTR_SPARSE_MMA_MASK
	.align		4
.L_26:
        /*0028*/ 	.byte	0x03, 0x50
        /*002a*/ 	.short	0x0000


	//----- nvinfo : EIATTR_MAXREG_COUNT
	.align		4
        /*002c*/ 	.byte	0x03, 0x1b
        /*002e*/ 	.short	0x00ff


	//----- nvinfo : EIATTR_NUM_BARRIERS
	.align		4
        /*0030*/ 	.byte	0x02, 0x4c
        /*0032*/ 	.byte	0x01
	.zero		1


	//----- nvinfo : EIATTR_MERCURY_ISA_VERSION
	.align		4
        /*0034*/ 	.byte	0x03, 0x5f
        /*0036*/ 	.short	0x0101


	//----- nvinfo : EIATTR_VRC_CTA_INIT_COUNT
	.align		4
        /*0038*/ 	.byte	0x02, 0x4a
	.zero		1
	.zero		1


	//----- nvinfo : EIATTR_EXIT_INSTR_OFFSETS
	.align		4
        /*003c*/ 	.byte	0x04, 0x1c
        /*003e*/ 	.short	(.L_28 - .L_27)


	//   ....[0]....
.L_27:
        /*0040*/ 	.word	0x00000ad0


	//   ....[1]....
        /*0044*/ 	.word	0x00000eb0


	//----- nvinfo : EIATTR_CBANK_PARAM_SIZE
	.align		4
.L_28:
        /*0048*/ 	.byte	0x03, 0x19
        /*004a*/ 	.short	0x000c


	//----- nvinfo : EIATTR_PARAM_CBANK
	.align		4
        /*004c*/ 	.byte	0x04, 0x0a
        /*004e*/ 	.short	(.L_30 - .L_29)
	.align		4
.L_29:
        /*0050*/ 	.word	index@(.nv.constant0._Z18monte_carlo_threadPii)
        /*0054*/ 	.short	0x0380
        /*0056*/ 	.short	0x000c


	//----- nvinfo : EIATTR_SW_WAR
	.align		4
.L_30:
        /*0058*/ 	.byte	0x04, 0x36
        /*005a*/ 	.short	(.L_32 - .L_31)
.L_31:
        /*005c*/ 	.word	0x00000008
.L_32:


//--------------------- .nv.info._Z16monte_carlo_warpPii --------------------------
	.section	.nv.info._Z16monte_carlo_warpPii,"",@"SHT_CUDA_INFO"
	.sectionflags	@""
	.align	4


	//----- nvinfo : EIATTR_CUDA_API_VERSION
	.align		4
        /*0000*/ 	.byte	0x04, 0x37
        /*0002*/ 	.short	(.L_34 - .L_33)
.L_33:
        /*0004*/ 	.word	0x00000082


	//----- nvinfo : EIATTR_KPARAM_INFO
	.align		4
.L_34:
        /*0008*/ 	.byte	0x04, 0x17
        /*000a*/ 	.short	(.L_36 - .L_35)
.L_35:
        /*000c*/ 	.word	0x00000000
        /*0010*/ 	.short	0x0001
        /*0012*/ 	.short	0x0008
        /*0014*/ 	.byte	0x00, 0xf0, 0x11, 0x00


	//----- nvinfo : EIATTR_KPARAM_INFO
	.align		4
.L_36:
        /*0018*/ 	.byte	0x04, 0x17
        /*001a*/ 	.short	(.L_38 - .L_37)
.L_37:
        /*001c*/ 	.word	0x00000000
        /*0020*/ 	.short	0x0000
        /*0022*/ 	.short	0x0000
        /*0024*/ 	.byte	0x00, 0xf5, 0x21, 0x00


	//----- nvinfo : EIATTR_SPARSE_MMA_MASK
	.align		4
.L_38:
        /*0028*/ 	.byte	0x03, 0x50
        /*002a*/ 	.short	0x0000


	//----- nvinfo : EIATTR_MAXREG_COUNT
	.align		4
        /*002c*/ 	.byte	0x03, 0x1b
        /*002e*/ 	.short	0x00ff


	//----- nvinfo : EIATTR_MERCURY_ISA_VERSION
	.align		4
        /*0030*/ 	.byte	0x03, 0x5f
        /*0032*/ 	.short	0x0101


	//----- nvinfo : EIATTR_INT_WARP_WIDE_INSTR_OFFSETS
	.align		4
        /*0034*/ 	.byte	0x04, 0x31
        /*0036*/ 	.short	(.L_40 - .L_39)


	//   ....[0]....
.L_39:
        /*0038*/ 	.word	0x00000b40


	//   ....[1]....
        /*003c*/ 	.word	0x00000b60


	//----- nvinfo : EIATTR_COOP_GROUP_MASK_REGIDS
	.align		4
.L_40:
        /*0040*/ 	.byte	0x04, 0x29
        /*0042*/ 	.short	(.L_42 - .L_41)


	//   ....[0]....
.L_41:
        /*0044*/ 	.word	0xffffffff


	//   ....[1]....
        /*0048*/ 	.word	0xffffffff


	//   ....[2]....
        /*004c*/ 	.word	0xffffffff


	//   ....[3]....
        /*0050*/ 	.word	0xffffffff


	//   ....[4]....
        /*0054*/ 	.word	0xffffffff


	//----- nvinfo : EIATTR_COOP_GROUP_INSTR_OFFSETS
	.align		4
.L_42:
        /*0058*/ 	.byte	0x04, 0x28
        /*005a*/ 	.short	(.L_44 - .L_43)


	//   ....[0]....
.L_43:
        /*005c*/ 	.word	0x00000a60


	//   ....[1]....
        /*0060*/ 	.word	0x00000a90


	//   ....[2]....
        /*0064*/ 	.word	0x00000ab0


	//   ....[3]....
        /*0068*/ 	.word	0x00000ad0


	//   ....[4]....
        /*006c*/ 	.word	0x00000af0


	//----- nvinfo : EIATTR_VRC_CTA_INIT_COUNT
	.align		4
.L_44:
        /*0070*/ 	.byte	0x02, 0x4a
	.zero		1
	.zero		1


	//----- nvinfo : EIATTR_EXIT_INSTR_OFFSETS
	.align		4
        /*0074*/ 	.byte	0x04, 0x1c
        /*0076*/ 	.short	(.L_46 - .L_45)


	//   ....[0]....
.L_45:
        /*0078*/ 	.word	0x00000b00


	//   ....[1]....
        /*007c*/ 	.word	0x00000bb0


	//----- nvinfo : EIATTR_CBANK_PARAM_SIZE
	.align		4
.L_46:
        /*0080*/ 	.byte	0x03, 0x19
        /*0082*/ 	.short	0x000c


	//----- nvinfo : EIATTR_PARAM_CBANK
	.align		4
        /*0084*/ 	.byte	0x04, 0x0a
        /*0086*/ 	.short	(.L_48 - .L_47)
	.align		4
.L_47:
        /*0088*/ 	.word	index@(.nv.constant0._Z16monte_carlo_warpPii)
        /*008c*/ 	.short	0x0380
        /*008e*/ 	.short	0x000c


	//----- nvinfo : EIATTR_SW_WAR
	.align		4
.L_48:
        /*0090*/ 	.byte	0x04, 0x36
        /*0092*/ 	.short	(.L_50 - .L_49)
.L_49:
        /*0094*/ 	.word	0x00000008
.L_50:


//--------------------- .nv.callgraph             --------------------------
	.section	.nv.callgraph,"",@"SHT_CUDA_CALLGRAPH"
	.align	4
	.sectionentsize	8
	.align		4
        /*0000*/ 	.word	0x00000000
	.align		4
        /*0004*/ 	.word	0xffffffff
	.align		4
        /*0008*/ 	.word	0x00000000
	.align		4
        /*000c*/ 	.word	0xfffffffe
	.align		4
        /*0010*/ 	.word	0x00000000
	.align		4
        /*0014*/ 	.word	0xfffffffd
	.align		4
        /*0018*/ 	.word	0x00000000
	.align		4
        /*001c*/ 	.word	0xfffffffc


//--------------------- .nv.constant4             --------------------------
	.section	.nv.constant4,"a",@progbits
	.align	8
	.align		8
.nv.constant4:
        /*0000*/ 	.dword	precalc_xorwow_matrix
	.align		8
        /*0008*/ 	.dword	precalc_xorwow_offset_matrix
	.align		8
        /*0010*/ 	.dword	mrg32k3aM1
	.align		8
        /*0018*/ 	.dword	mrg32k3aM2
	.align		8
        /*0020*/ 	.dword	mrg32k3aM1SubSeq
	.align		8
        /*0028*/ 	.dword	mrg32k3aM2SubSeq
	.align		8
        /*0030*/ 	.dword	mrg32k3aM1Seq
	.align		8
        /*0038*/ 	.dword	mrg32k3aM2Seq


//--------------------- .nv.constant3             --------------------------
	.section	.nv.constant3,"a",@progbits
	.align	8
.nv.constant3:
	.type		__cr_lgamma_table,@object
	.size		__cr_lgamma_table,(.L_8 - __cr_lgamma_table)
__cr_lgamma_table:
        /*0000*/ 	.byte	0x00, 0x00, 0x00, 0x00, 0x00, 0x00, 0x00, 0x00, 0x00, 0x00, 0x00, 0x00, 0x00, 0x00, 0x00, 0x00
        /*0010*/ 	.byte	0xef, 0x39, 0xfa, 0xfe, 0x42, 0x2e, 0xe6, 0x3f, 0x02, 0x20, 0x2a, 0xfa, 0x0b, 0xab, 0xfc, 0x3f
        /*0020*/ 	.byte	0xf9, 0x2c, 0x92, 0x7c, 0xa7, 0x6c, 0x09, 0x40, 0xc9, 0x79, 0x44, 0x3c, 0x64, 0x26, 0x13, 0x40
        /*0030*/ 	.byte	0xca, 0x01, 0xcf, 0x3a, 0x27, 0x51, 0x1a, 0x40, 0x30, 0xcc, 0x2d, 0xf3, 0xe1, 0x0c, 0x21, 0x40
        /*0040*/ 	.byte	0x0d, 0xb7, 0xfc, 0x82, 0x8e, 0x35, 0x25, 0x40
.L_8:


//--------------------- .text._Z18monte_carlo_threadPii --------------------------
	.section	.text._Z18monte_carlo_threadPii,"ax",@progbits
	.align	128
        .global         _Z18monte_carlo_threadPii
        .type           _Z18monte_carlo_threadPii,@function
        .size           _Z18monte_carlo_threadPii,(.L_x_15 - _Z18monte_carlo_threadPii)
        .other          _Z18monte_carlo_threadPii,@"STO_CUDA_ENTRY STV_DEFAULT"
_Z18monte_carlo_threadPii:
.text._Z18monte_carlo_threadPii:
[----:B------:R-:W-:Y:S01]  /*0000*/  LDC R1, c[0x0][0x37c] ;  /* 0x0000df00ff017b82 */ /* 0x000fe20000000800 */
[----:B------:R-:W0:Y:S07]  /*0010*/  S2R R3, SR_TID.X ;  /* 0x0000000000037919 */ /* 0x000e2e0000002100 */
[----:B------:R-:W0:Y:S01]  /*0020*/  S2UR UR4, SR_CTAID.X ;  /* 0x00000000000479c3 */ /* 0x000e220000002500 */
[----:B------:R-:W1:Y:S01]  /*0030*/  LDCU UR5, c[0x0][0x388] ;  /* 0x00007100ff0577ac */ /* 0x000e620008000800 */
[----:B------:R-:W-:-:S02]  /*0040*/  IMAD.MOV.U32 R7, RZ, RZ, -0x266e14b1 ;  /* 0xd991eb4fff077424 */ /* 0x000fc400078e00ff */
[----:B------:R-:W-:-:S04]  /*0050*/  IMAD.MOV.U32 R4, RZ, RZ, RZ ;  /* 0x000000ffff047224 */ /* 0x000fc800078e00ff */
[----:B------:R-:W0:Y:S01]  /*0060*/  LDC R0, c[0x0][0x360] ;  /* 0x0000d800ff007b82 */ /* 0x000e220000000800 */
[----:B-1----:R-:W-:Y:S01]  /*0070*/  UISETP.GE.AND UP0, UPT, UR5, 0x1, UPT ;  /* 0x000000010500788c */ /* 0x002fe2000bf06270 */
[----:B0-----:R-:W-:-:S05]  /*0080*/  IMAD R2, R0, UR4, R3 ;  /* 0x0000000400027c24 */ /* 0x001fca000f8e0203 */
[----:B------:R-:W-:-:S04]  /*0090*/  ISETP.GT.AND P0, PT, R2, -0x1, PT ;  /* 0xffffffff0200780c */ /* 0x000fc80003f04270 */
[----:B------:R-:W-:Y:S01]  /*00a0*/  SEL R7, R7, 0x8bf16996, P0 ;  /* 0x8bf1699607077807 */ /* 0x000fe20000000000 */
[----:B------:R-:W-:Y:S08]  /*00b0*/  BRA.U !UP0, `(.L_x_0) ;  /* 0x0000000908687547 */ /* 0x000ff0000b800000 */
[----:B------:R-:W-:Y:S01]  /*00c0*/  LOP3.LUT R2, R2, 0xaad26b49, RZ, 0x3c, !PT ;  /* 0xaad26b4902027812 */ /* 0x000fe200078e3cff */
[----:B------:R-:W-:Y:S01]  /*00d0*/  UISETP.GE.U32.AND UP0, UPT, UR5, 0x4, UPT ;  /* 0x000000040500788c */ /* 0x000fe2000bf06070 */
[C---:B------:R-:W-:Y:S01]  /*00e0*/  LOP3.LUT R5, R7.reuse, 0x5491333, RZ, 0x3c, !PT ;  /* 0x0549133307057812 */ /* 0x040fe200078e3cff */
[----:B------:R-:W-:Y:S01]  /*00f0*/  IMAD.MOV.U32 R4, RZ, RZ, RZ ;  /* 0x000000ffff047224 */ /* 0x000fe200078e00ff */
[----:B------:R-:W-:Y:S01]  /*0100*/  ULOP3.LUT UR4, UR5, 0x3, URZ, 0xc0, !UPT ;  /* 0x0000000305047892 */ /* 0x000fe2000f8ec0ff */
[----:B------:R-:W-:Y:S02]  /*0110*/  IMAD R8, R2, 0x4182bed5, RZ ;  /* 0x4182bed502087824 */ /* 0x000fe400078e02ff */
[----:B------:R-:W-:Y:S02]  /*0120*/  VIADD R2, R7, 0x1f123bb5 ;  /* 0x1f123bb507027836 */ /* 0x000fe40000000000 */
[C---:B------:R-:W-:Y:S01]  /*0130*/  IMAD.IADD R6, R8.reuse, 0x1, R7 ;  /* 0x0000000108067824 */ /* 0x040fe200078e0207 */
[C---:B------:R-:W-:Y:S01]  /*0140*/  LOP3.LUT R7, R8.reuse, 0x159a55e5, RZ, 0x3c, !PT ;  /* 0x159a55e508077812 */ /* 0x040fe200078e3cff */
[----:B------:R-:W-:-:S02]  /*0150*/  VIADD R9, R8, 0x583f19 ;  /* 0x00583f1908097836 */ /* 0x000fc40000000000 */
[----:B------:R-:W-:Y:S02]  /*0160*/  VIADD R8, R8, 0x75bcd15 ;  /* 0x075bcd1508087836 */ /* 0x000fe40000000000 */
[----:B------:R-:W-:Y:S01]  /*0170*/  VIADD R10, R6, 0x64f0c9 ;  /* 0x0064f0c9060a7836 */ /* 0x000fe20000000000 */
[----:B------:R-:W-:Y:S06]  /*0180*/  BRA.U !UP0, `(.L_x_1) ;  /* 0x00000005089c7547 */ /* 0x000fec000b800000 */
[----:B------:R-:W-:Y:S01]  /*0190*/  ULOP3.LUT UR5, UR5, 0x7ffffffc, URZ, 0xc0, !UPT ;  /* 0x7ffffffc05057892 */ /* 0x000fe2000f8ec0ff */
[----:B------:R-:W-:Y:S02]  /*01a0*/  VIADD R6, R6, 0x912ef1 ;  /* 0x00912ef106067836 */ /* 0x000fe40000000000 */
[----:B------:R-:W-:Y:S01]  /*01b0*/  IMAD.MOV.U32 R4, RZ, RZ, RZ ;  /* 0x000000ffff047224 */ /* 0x000fe200078e00ff */
[----:B------:R-:W-:-:S12]  /*01c0*/  UIADD3 UR5, UPT, UPT, -UR5, URZ, URZ ;  /* 0x000000ff05057290 */ /* 0x000fd8000fffe1ff */
.L_x_2:
[----:B------:R-:W-:Y:S01]  /*01d0*/  SHF.R.U32.HI R11, RZ, 0x2, R8 ;  /* 0x00000002ff0b7819 */ /* 0x000fe20000011608 */
[----:B------:R-:W-:Y:S01]  /*01e0*/  UIADD3 UR5, UPT, UPT, UR5, 0x4, URZ ;  /* 0x0000000405057890 */ /* 0x000fe2000fffe0ff */
[----:B------:R-:W-:Y:S02]  /*01f0*/  SHF.R.U32.HI R12, RZ, 0x2, R7 ;  /* 0x00000002ff0c7819 */ /* 0x000fe40000011607 */
[----:B------:R-:W-:Y:S01]  /*0200*/  LOP3.LUT R11, R11, R8, RZ, 0x3c, !PT ;  /* 0x000000080b0b7212 */ /* 0x000fe200078e3cff */
[----:B------:R-:W-:Y:S01]  /*0210*/  IMAD.SHL.U32 R8, R9, 0x10, RZ ;  /* 0x0000001009087824 */ /* 0x000fe200078e00ff */
[----:B------:R-:W-:Y:S01]  /*0220*/  LOP3.LUT R12, R12, R7, RZ, 0x3c, !PT ;  /* 0x000000070c0c7212 */ /* 0x000fe200078e3cff */
[----:B------:R-:W-:Y:S01]  /*0230*/  UISETP.NE.AND UP0, UPT, UR5, URZ, UPT ;  /* 0x000000ff0500728c */ /* 0x000fe2000bf05270 */
[----:B------:R-:W-:Y:S01]  /*0240*/  SHF.R.U32.HI R13, RZ, 0x2, R2 ;  /* 0x00000002ff0d7819 */ /* 0x000fe20000011602 */
[----:B------:R-:W-:-:S03]  /*0250*/  IMAD.SHL.U32 R10, R11, 0x2, RZ ;  /* 0x000000020b0a7824 */ /* 0x000fc600078e00ff */
[----:B------:R-:W-:Y:S02]  /*0260*/  LOP3.LUT R13, R13, R2, RZ, 0x3c, !PT ;  /* 0x000000020d0d7212 */ /* 0x000fe400078e3cff */
[----:B------:R-:W-:Y:S02]  /*0270*/  LOP3.LUT R8, R9, R8, R10, 0x96, !PT ;  /* 0x0000000809087212 */ /* 0x000fe400078e960a */
[----:B------:R-:W-:Y:S02]  /*0280*/  SHF.R.U32.HI R10, RZ, 0x2, R9 ;  /* 0x00000002ff0a7819 */ /* 0x000fe40000011609 */
[----:B------:R-:W-:Y:S01]  /*0290*/  LOP3.LUT R11, R8, R11, RZ, 0x3c, !PT ;  /* 0x0000000b080b7212 */ /* 0x000fe200078e3cff */
[----:B------:R-:W-:Y:S01]  /*02a0*/  IMAD.SHL.U32 R8, R12, 0x2, RZ ;  /* 0x000000020c087824 */ /* 0x000fe200078e00ff */
[----:B------:R-:W-:-:S03]  /*02b0*/  LOP3.LUT R10, R10, R9, RZ, 0x3c, !PT ;  /* 0x000000090a0a7212 */ /* 0x000fc600078e3cff */
[----:B------:R-:W-:-:S05]  /*02c0*/  IMAD.SHL.U32 R7, R11, 0x10, RZ ;  /* 0x000000100b077824 */ /* 0x000fca00078e00ff */
[----:B------:R-:W-:Y:S01]  /*02d0*/  LOP3.LUT R8, R12, R8, R7, 0x96, !PT ;  /* 0x000000080c087212 */ /* 0x000fe200078e9607 */
[----:B------:R-:W-:Y:S01]  /*02e0*/  IMAD.SHL.U32 R7, R13, 0x2, RZ ;  /* 0x000000020d077824 */ /* 0x000fe200078e00ff */
[----:B------:R-:W-:Y:S02]  /*02f0*/  SHF.R.U32.HI R12, RZ, 0x2, R11 ;  /* 0x00000002ff0c7819 */ /* 0x000fe4000001160b */
[-C--:B------:R-:W-:Y:S02]  /*0300*/  LOP3.LUT R15, R8, R11.reuse, RZ, 0x3c, !PT ;  /* 0x0000000b080f7212 */ /* 0x080fe400078e3cff */
[----:B------:R-:W-:Y:S02]  /*0310*/  SHF.R.U32.HI R8, RZ, 0x2, R5 ;  /* 0x00000002ff087819 */ /* 0x000fe40000011605 */
[----:B------:R-:W-:Y:S01]  /*0320*/  LOP3.LUT R12, R12, R11, RZ, 0x3c, !PT ;  /* 0x0000000b0c0c7212 */ /* 0x000fe200078e3cff */
[----:B------:R-:W-:Y:S01]  /*0330*/  IMAD.SHL.U32 R2, R15, 0x10, RZ ;  /* 0x000000100f027824 */ /* 0x000fe200078e00ff */
[----:B------:R-:W-:-:S02]  /*0340*/  LOP3.LUT R8, R8, R5, RZ, 0x3c, !PT ;  /* 0x0000000508087212 */ /* 0x000fc400078e3cff */
[----:B------:R-:W-:Y:S02]  /*0350*/  SHF.R.U32.HI R14, RZ, 0x2, R15 ;  /* 0x00000002ff0e7819 */ /* 0x000fe4000001160f */
[----:B------:R-:W-:Y:S02]  /*0360*/  LOP3.LUT R2, R15, R2, R7, 0x96, !PT ;  /* 0x000000020f027212 */ /* 0x000fe400078e9607 */
[----:B------:R-:W-:Y:S02]  /*0370*/  LOP3.LUT R9, R14, R15, RZ, 0x3c, !PT ;  /* 0x0000000f0e097212 */ /* 0x000fe400078e3cff */
[----:B------:R-:W-:Y:S01]  /*0380*/  LOP3.LUT R13, R2, R13, RZ, 0x3c, !PT ;  /* 0x0000000d020d7212 */ /* 0x000fe200078e3cff */
[----:B------:R-:W-:-:S03]  /*0390*/  IMAD.SHL.U32 R2, R8, 0x2, RZ ;  /* 0x0000000208027824 */ /* 0x000fc600078e00ff */
[----:B------:R-:W-:Y:S01]  /*03a0*/  SHF.R.U32.HI R18, RZ, 0x2, R13 ;  /* 0x00000002ff127819 */ /* 0x000fe2000001160d */
[----:B------:R-:W-:-:S03]  /*03b0*/  IMAD.SHL.U32 R5, R13, 0x10, RZ ;  /* 0x000000100d057824 */ /* 0x000fc600078e00ff */
[----:B------:R-:W-:Y:S02]  /*03c0*/  LOP3.LUT R18, R18, R13, RZ, 0x3c, !PT ;  /* 0x0000000d12127212 */ /* 0x000fe400078e3cff */
[----:B------:R-:W-:-:S04]  /*03d0*/  LOP3.LUT R2, R8, R2, R5, 0x96, !PT ;  /* 0x0000000208027212 */ /* 0x000fc800078e9605 */
[----:B------:R-:W-:Y:S01]  /*03e0*/  LOP3.LUT R8, R2, R13, RZ, 0x3c, !PT ;  /* 0x0000000d02087212 */ /* 0x000fe200078e3cff */
[----:B------:R-:W-:-:S04]  /*03f0*/  IMAD.SHL.U32 R2, R10, 0x2, RZ ;  /* 0x000000020a027824 */ /* 0x000fc800078e00ff */
[----:B------:R-:W-:-:S05]  /*0400*/  IMAD.SHL.U32 R5, R8, 0x10, RZ ;  /* 0x0000001008057824 */ /* 0x000fca00078e00ff */
[----:B------:R-:W-:Y:S01]  /*0410*/  LOP3.LUT R5, R8, R5, R2, 0x96, !PT ;  /* 0x0000000508057212 */ /* 0x000fe200078e9602 */
[----:B------:R-:W-:-:S03]  /*0420*/  IMAD.SHL.U32 R2, R12, 0x2, RZ ;  /* 0x000000020c027824 */ /* 0x000fc600078e00ff */
[----:B------:R-:W-:Y:S01]  /*0430*/  LOP3.LUT R7, R5, R10, RZ, 0x3c, !PT ;  /* 0x0000000a05077212 */ /* 0x000fe200078e3cff */
[----:B------:R-:W-:-:S04]  /*0440*/  VIADD R10, R6, 0xffd3c1d8 ;  /* 0xffd3c1d8060a7836 */ /* 0x000fc80000000000 */
[----:B------:R-:W-:Y:S01]  /*0450*/  IMAD.SHL.U32 R5, R7, 0x10, RZ ;  /* 0x0000001007057824 */ /* 0x000fe200078e00ff */
[C---:B------:R-:W-:Y:S02]  /*0460*/  IADD3 R15, PT, PT, R10.reuse, 0xb0f8a, R15 ;  /* 0x000b0f8a0a0f7810 */ /* 0x040fe40007ffe00f */
[----:B------:R-:W-:Y:S02]  /*0470*/  IADD3 R13, PT, PT, R10, 0x10974f, R13 ;  /* 0x0010974f0a0d7810 */ /* 0x000fe40007ffe00d */
[----:B------:R-:W-:Y:S01]  /*0480*/  LOP3.LUT R2, R12, R2, R5, 0x96, !PT ;  /* 0x000000020c027212 */ /* 0x000fe200078e9605 */
[----:B------:R-:W-:Y:S01]  /*0490*/  IMAD.SHL.U32 R12, R9, 0x2, RZ ;  /* 0x00000002090c7824 */ /* 0x000fe200078e00ff */
[----:B------:R-:W-:Y:S01]  /*04a0*/  IADD3 R5, PT, PT, R10, 0x587c5, R11 ;  /* 0x000587c50a057810 */ /* 0x000fe20007ffe00b */
[----:B------:R-:W-:Y:S01]  /*04b0*/  IMAD.MOV.U32 R11, RZ, RZ, 0x2f800000 ;  /* 0x2f800000ff0b7424 */ /* 0x000fe200078e00ff */
[----:B------:R-:W-:Y:S02]  /*04c0*/  LOP3.LUT R2, R2, R7, RZ, 0x3c, !PT ;  /* 0x0000000702027212 */ /* 0x000fe400078e3cff */
[----:B------:R-:W-:-:S03]  /*04d0*/  I2FP.F32.U32 R14, R15 ;  /* 0x0000000f000e7245 */ /* 0x000fc60000201000 */
[----:B------:R-:W-:Y:S02]  /*04e0*/  IMAD.SHL.U32 R17, R2, 0x10, RZ ;  /* 0x0000001002117824 */ /* 0x000fe400078e00ff */
[----:B------:R-:W-:-:S03]  /*04f0*/  FFMA R14, R14, R11, 1.1641532182693481445e-10 ;  /* 0x2f0000000e0e7423 */ /* 0x000fc6000000000b */
[----:B------:R-:W-:Y:S01]  /*0500*/  LOP3.LUT R16, R2, R17, R12, 0x96, !PT ;  /* 0x0000001102107212 */ /* 0x000fe200078e960c */
[----:B------:R-:W-:Y:S01]  /*0510*/  IMAD.SHL.U32 R17, R18, 0x2, RZ ;  /* 0x0000000212117824 */ /* 0x000fe200078e00ff */
[----:B------:R-:W-:Y:S02]  /*0520*/  I2FP.F32.U32 R12, R5 ;  /* 0x00000005000c7245 */ /* 0x000fe40000201000 */
[----:B------:R-:W-:Y:S01]  /*0530*/  LOP3.LUT R5, R16, R9, RZ, 0x3c, !PT ;  /* 0x0000000910057212 */ /* 0x000fe200078e3cff */
[----:B------:R-:W-:Y:S01]  /*0540*/  FMUL R9, R14, R14 ;  /* 0x0000000e0e097220 */ /* 0x000fe20000400000 */
[----:B------:R-:W-:Y:S01]  /*0550*/  IADD3 R14, PT, PT, R10, 0x161f14, R8 ;  /* 0x00161f140a0e7810 */ /* 0x000fe20007ffe008 */
[----:B------:R-:W-:Y:S02]  /*0560*/  FFMA R12, R12, R11, 1.1641532182693481445e-10 ;  /* 0x2f0000000c0c7423 */ /* 0x000fe4000000000b */
[----:B------:R-:W-:Y:S01]  /*0570*/  IMAD.SHL.U32 R15, R5, 0x10, RZ ;  /* 0x00000010050f7824 */ /* 0x000fe200078e00ff */
[----:B------:R-:W-:Y:S01]  /*0580*/  I2FP.F32.U32 R16, R14 ;  /* 0x0000000e00107245 */ /* 0x000fe20000201000 */
[----:B------:R-:W-:Y:S01]  /*0590*/  FFMA R12, R12, R12, R9 ;  /* 0x0000000c0c0c7223 */ /* 0x000fe20000000009 */
[----:B------:R-:W-:-:S02]  /*05a0*/  I2FP.F32.U32 R14, R13 ;  /* 0x0000000d000e7245 */ /* 0x000fc40000201000 */
[----:B------:R-:W-:Y:S01]  /*05b0*/  IADD3 R13, PT, PT, R10, 0x212e9e, R2 ;  /* 0x00212e9e0a0d7810 */ /* 0x000fe20007ffe002 */
[-C--:B------:R-:W-:Y:S01]  /*05c0*/  FFMA R16, R16, R11.reuse, 1.1641532182693481445e-10 ;  /* 0x2f00000010107423 */ /* 0x080fe2000000000b */
[----:B------:R-:W-:Y:S01]  /*05d0*/  IADD3 R9, PT, PT, R10, 0x1ba6d9, R7 ;  /* 0x001ba6d90a097810 */ /* 0x000fe20007ffe007 */
[----:B------:R-:W-:Y:S01]  /*05e0*/  FFMA R14, R14, R11, 1.1641532182693481445e-10 ;  /* 0x2f0000000e0e7423 */ /* 0x000fe2000000000b */
[----:B------:R-:W-:Y:S02]  /*05f0*/  LOP3.LUT R20, R18, R17, R15, 0x96, !PT ;  /* 0x0000001112147212 */ /* 0x000fe400078e960f */
[----:B------:R-:W-:Y:S01]  /*0600*/  I2FP.F32.U32 R18, R13 ;  /* 0x0000000d00127245 */ /* 0x000fe20000201000 */
[----:B------:R-:W-:Y:S01]  /*0610*/  FMUL R13, R16, R16 ;  /* 0x00000010100d7220 */ /* 0x000fe20000400000 */
[----:B------:R-:W-:Y:S02]  /*0620*/  I2FP.F32.U32 R16, R9 ;  /* 0x0000000900107245 */ /* 0x000fe40000201000 */
[----:B------:R-:W-:Y:S01]  /*0630*/  LOP3.LUT R9, R20, R5, RZ, 0x3c, !PT ;  /* 0x0000000514097212 */ /* 0x000fe200078e3cff */
[----:B------:R-:W-:Y:S01]  /*0640*/  FFMA R13, R14, R14, R13 ;  /* 0x0000000e0e0d7223 */ /* 0x000fe2000000000d */
[----:B------:R-:W-:Y:S01]  /*0650*/  FSETP.GTU.AND P1, PT, R12, 1, PT ;  /* 0x3f8000000c00780b */ /* 0x000fe20003f2c000 */
[----:B------:R-:W-:Y:S01]  /*0660*/  FFMA R18, R18, R11, 1.1641532182693481445e-10 ;  /* 0x2f00000012127423 */ /* 0x000fe2000000000b */
[----:B------:R-:W-:Y:S01]  /*0670*/  IADD3 R10, PT, PT, R10, 0x26b663, R5 ;  /* 0x0026b6630a0a7810 */ /* 0x000fe20007ffe005 */
[----:B------:R-:W-:-:S02]  /*0680*/  IMAD.IADD R12, R9, 0x1, R6 ;  /* 0x00000001090c7824 */ /* 0x000fc400078e0206 */
[-C--:B------:R-:W-:Y:S01]  /*0690*/  FFMA R16, R16, R11.reuse, 1.1641532182693481445e-10 ;  /* 0x2f00000010107423 */ /* 0x080fe2000000000b */
[----:B------:R-:W-:Y:S01]  /*06a0*/  FMUL R15, R18, R18 ;  /* 0x00000012120f7220 */ /* 0x000fe20000400000 */
[----:B------:R-:W-:Y:S02]  /*06b0*/  I2FP.F32.U32 R10, R10 ;  /* 0x0000000a000a7245 */ /* 0x000fe40000201000 */
[----:B------:R-:W-:Y:S01]  /*06c0*/  I2FP.F32.U32 R12, R12 ;  /* 0x0000000c000c7245 */ /* 0x000fe20000201000 */
[----:B------:R-:W-:Y:S01]  /*06d0*/  FFMA R15, R16, R16, R15 ;  /* 0x00000010100f7223 */ /* 0x000fe2000000000f */
[----:B------:R-:W-:Y:S01]  /*06e0*/  FSETP.GTU.AND P0, PT, R13, 1, PT ;  /* 0x3f8000000d00780b */ /* 0x000fe20003f0c000 */
[-C--:B------:R-:W-:Y:S01]  /*06f0*/  FFMA R10, R10, R11.reuse, 1.1641532182693481445e-10 ;  /* 0x2f0000000a0a7423 */ /* 0x080fe2000000000b */
[----:B------:R-:W-:Y:S02]  /*0700*/  VIADD R13, R4, 0x1 ;  /* 0x00000001040d7836 */ /* 0x000fe40000000000 */
[----:B------:R-:W-:Y:S01]  /*0710*/  FFMA R12, R12, R11, 1.1641532182693481445e-10 ;  /* 0x2f0000000c0c7423 */ /* 0x000fe2000000000b */
[----:B------:R-:W-:Y:S01]  /*0720*/  @P1 IMAD.MOV R13, RZ, RZ, R4 ;  /* 0x000000ffff0d1224 */ /* 0x000fe200078e0204 */
[----:B------:R-:W-:-:S02]  /*0730*/  FSETP.GTU.AND P1, PT, R15, 1, PT ;  /* 0x3f8000000f00780b */ /* 0x000fc40003f2c000 */
[----:B------:R-:W-:Y:S01]  /*0740*/  FMUL R11, R12, R12 ;  /* 0x0000000c0c0b7220 */ /* 0x000fe20000400000 */
[----:B------:R-:W-:-:S03]  /*0750*/  VIADD R4, R13, 0x1 ;  /* 0x000000010d047836 */ /* 0x000fc60000000000 */
[----:B------:R-:W-:Y:S01]  /*0760*/  FFMA R11, R10, R10, R11 ;  /* 0x0000000a0a0b7223 */ /* 0x000fe2000000000b */
[----:B------:R-:W-:Y:S02]  /*0770*/  IMAD.MOV.U32 R10, RZ, RZ, R6 ;  /* 0x000000ffff0a7224 */ /* 0x000fe400078e0006 */
[----:B------:R-:W-:Y:S02]  /*0780*/  @P0 IMAD.MOV R4, RZ, RZ, R13 ;  /* 0x000000ffff040224 */ /* 0x000fe400078e020d */
[----:B------:R-:W-:Y:S01]  /*0790*/  FSETP.GTU.AND P0, PT, R11, 1, PT ;  /* 0x3f8000000b00780b */ /* 0x000fe20003f0c000 */
[----:B------:R-:W-:Y:S02]  /*07a0*/  VIADD R6, R6, 0x2c3e28 ;  /* 0x002c3e2806067836 */ /* 0x000fe40000000000 */
[----:B------:R-:W-:Y:S02]  /*07b0*/  VIADD R11, R4, 0x1 ;  /* 0x00000001040b7836 */ /* 0x000fe40000000000 */
[----:B------:R-:W-:-:S04]  /*07c0*/  @P1 IMAD.MOV R11, RZ, RZ, R4 ;  /* 0x000000ffff0b1224 */ /* 0x000fc800078e0204 */
[----:B------:R-:W-:-:S04]  /*07d0*/  VIADD R4, R11, 0x1 ;  /* 0x000000010b047836 */ /* 0x000fc80000000000 */
[----:B------:R-:W-:Y:S01]  /*07e0*/  @P0 IMAD.MOV R4, RZ, RZ, R11 ;  /* 0x000000ffff040224 */ /* 0x000fe200078e020b */
[----:B------:R-:W-:Y:S06]  /*07f0*/  BRA.U UP0, `(.L_x_2) ;  /* 0xfffffff900747547 */ /* 0x000fec000b83ffff */
.L_x_1:
[----:B------:R-:W-:-:S09]  /*0800*/  UISETP.NE.AND UP0, UPT, UR4, URZ, UPT ;  /* 0x000000ff0400728c */ /* 0x000fd2000bf05270 */
[----:B------:R-:W-:Y:S05]  /*0810*/  BRA.U !UP0, `(.L_x_0) ;  /* 0x0000000108907547 */ /* 0x000fea000b800000 */
[----:B------:R-:W-:Y:S01]  /*0820*/  VIADD R6, R10, 0xb0f8a ;  /* 0x000b0f8a0a067836 */ /* 0x000fe20000000000 */
[----:B------:R-:W-:-:S12]  /*0830*/  UIADD3 UR4, UPT, UPT, -UR4, URZ, URZ ;  /* 0x000000ff04047290 */ /* 0x000fd8000fffe1ff */
.L_x_3:
[----:B------:R-:W-:Y:S01]  /*0840*/  SHF.R.U32.HI R11, RZ, 0x2, R8 ;  /* 0x00000002ff0b7819 */ /* 0x000fe20000011608 */
[----:B------:R-:W-:Y:S01]  /*0850*/  IMAD.SHL.U32 R10, R9, 0x10, RZ ;  /* 0x00000010090a7824 */ /* 0x000fe200078e00ff */
[----:B------:R-:W-:Y:S01]  /*0860*/  SHF.R.U32.HI R12, RZ, 0x2, R7 ;  /* 0x00000002ff0c7819 */ /* 0x000fe20000011607 */
[----:B------:R-:W-:Y:S01]  /*0870*/  UIADD3 UR4, UPT, UPT, UR4, 0x1, URZ ;  /* 0x0000000104047890 */ /* 0x000fe2000fffe0ff */
[----:B------:R-:W-:Y:S02]  /*0880*/  LOP3.LUT R8, R11, R8, RZ, 0x3c, !PT ;  /* 0x000000080b087212 */ /* 0x000fe400078e3cff */
[----:B------:R-:W-:Y:S01]  /*0890*/  LOP3.LUT R12, R12, R7, RZ, 0x3c, !PT ;  /* 0x000000070c0c7212 */ /* 0x000fe200078e3cff */
[----:B------:R-:W-:Y:S02]  /*08a0*/  UISETP.NE.AND UP0, UPT, UR4, URZ, UPT ;  /* 0x000000ff0400728c */ /* 0x000fe4000bf05270 */
[----:B------:R-:W-:-:S05]  /*08b0*/  IMAD.SHL.U32 R11, R8, 0x2, RZ ;  /* 0x00000002080b7824 */ /* 0x000fca00078e00ff */
[----:B------:R-:W-:Y:S01]  /*08c0*/  LOP3.LUT R13, R9, R10, R11, 0x96, !PT ;  /* 0x0000000a090d7212 */ /* 0x000fe200078e960b */
[----:B------:R-:W-:Y:S02]  /*08d0*/  IMAD.MOV.U32 R11, RZ, RZ, R5 ;  /* 0x000000ffff0b7224 */ /* 0x000fe400078e0005 */
[----:B------:R-:W-:Y:S01]  /*08e0*/  IMAD.MOV.U32 R10, RZ, RZ, 0x2f800000 ;  /* 0x2f800000ff0a7424 */ /* 0x000fe200078e00ff */
[----:B------:R-:W-:Y:S01]  /*08f0*/  LOP3.LUT R5, R13, R8, RZ, 0x3c, !PT ;  /* 0x000000080d057212 */ /* 0x000fe200078e3cff */
[----:B------:R-:W-:-:S04]  /*0900*/  IMAD.SHL.U32 R8, R12, 0x2, RZ ;  /* 0x000000020c087824 */ /* 0x000fc800078e00ff */
[----:B------:R-:W-:-:S05]  /*0910*/  IMAD.SHL.U32 R7, R5, 0x10, RZ ;  /* 0x0000001005077824 */ /* 0x000fca00078e00ff */
[----:B------:R-:W-:Y:S02]  /*0920*/  LOP3.LUT R8, R12, R8, R7, 0x96, !PT ;  /* 0x000000080c087212 */ /* 0x000fe400078e9607 */
[----:B------:R-:W-:Y:S02]  /*0930*/  IADD3 R7, PT, PT, R6, -0x587c5, R5 ;  /* 0xfffa783b06077810 */ /* 0x000fe40007ffe005 */
[----:B------:R-:W-:Y:S02]  /*0940*/  LOP3.LUT R13, R8, R5, RZ, 0x3c, !PT ;  /* 0x00000005080d7212 */ /* 0x000fe400078e3cff */
[----:B------:R-:W-:-:S03]  /*0950*/  I2FP.F32.U32 R7, R7 ;  /* 0x0000000700077245 */ /* 0x000fc60000201000 */
[----:B------:R-:W-:Y:S02]  /*0960*/  IMAD.IADD R8, R13, 0x1, R6 ;  /* 0x000000010d087824 */ /* 0x000fe400078e0206 */
[----:B------:R-:W-:Y:S01]  /*0970*/  FFMA R7, R7, R10, 1.1641532182693481445e-10 ;  /* 0x2f00000007077423 */ /* 0x000fe2000000000a */
[----:B------:R-:W-:Y:S02]  /*0980*/  VIADD R6, R6, 0xb0f8a ;  /* 0x000b0f8a06067836 */ /* 0x000fe40000000000 */
[----:B------:R-:W-:-:S05]  /*0990*/  I2FP.F32.U32 R8, R8 ;  /* 0x0000000800087245 */ /* 0x000fca0000201000 */
[----:B------:R-:W-:Y:S01]  /*09a0*/  FFMA R8, R8, R10, 1.1641532182693481445e-10 ;  /* 0x2f00000008087423 */ /* 0x000fe2000000000a */
[----:B------:R-:W-:-:S03]  /*09b0*/  VIADD R10, R4, 0x1 ;  /* 0x00000001040a7836 */ /* 0x000fc60000000000 */
[----:B------:R-:W-:-:S04]  /*09c0*/  FMUL R8, R8, R8 ;  /* 0x0000000808087220 */ /* 0x000fc80000400000 */
[----:B------:R-:W-:Y:S01]  /*09d0*/  FFMA R8, R7, R7, R8 ;  /* 0x0000000707087223 */ /* 0x000fe20000000008 */
[----:B------:R-:W-:-:S04]  /*09e0*/  IMAD.MOV.U32 R7, RZ, RZ, R11 ;  /* 0x000000ffff077224 */ /* 0x000fc800078e000b */
[----:B------:R-:W-:Y:S01]  /*09f0*/  FSETP.GTU.AND P0, PT, R8, 1, PT ;  /* 0x3f8000000800780b */ /* 0x000fe20003f0c000 */
[----:B------:R-:W-:Y:S02]  /*0a00*/  IMAD.MOV.U32 R8, RZ, RZ, R2 ;  /* 0x000000ffff087224 */ /* 0x000fe400078e0002 */
[----:B------:R-:W-:Y:S02]  /*0a10*/  IMAD.MOV.U32 R2, RZ, RZ, R9 ;  /* 0x000000ffff027224 */ /* 0x000fe400078e0009 */
[----:B------:R-:W-:-:S08]  /*0a20*/  IMAD.MOV.U32 R9, RZ, RZ, R13 ;  /* 0x000000ffff097224 */ /* 0x000fd000078e000d */
[----:B------:R-:W-:-:S04]  /*0a30*/  @P0 IMAD.MOV R10, RZ, RZ, R4 ;  /* 0x000000ffff0a0224 */ /* 0x000fc800078e0204 */
[----:B------:R-:W-:Y:S01]  /*0a40*/  IMAD.MOV.U32 R4, RZ, RZ, R10 ;  /* 0x000000ffff047224 */ /* 0x000fe200078e000a */
[----:B------:R-:W-:Y:S06]  /*0a50*/  BRA.U UP0, `(.L_x_3) ;  /* 0xfffffffd00787547 */ /* 0x000fec000b83ffff */
.L_x_0:
[----:B------:R-:W0:Y:S01]  /*0a60*/  S2R R5, SR_CgaCtaId ;  /* 0x0000000000057919 */ /* 0x000e220000008800 */
[----:B------:R-:W-:Y:S02]  /*0a70*/  MOV R2, 0x400 ;  /* 0x0000040000027802 */ /* 0x000fe40000000f00 */
[----:B------:R-:W-:Y:S02]  /*0a80*/  ISETP.NE.AND P0, PT, R3, RZ, PT ;  /* 0x000000ff0300720c */ /* 0x000fe40003f05270 */
[----:B0-----:R-:W-:-:S05]  /*0a90*/  LEA R2, R5, R2, 0x18 ;  /* 0x0000000205027211 */ /* 0x001fca00078ec0ff */
[----:B------:R-:W-:-:S05]  /*0aa0*/  IMAD R3, R3, 0x4, R2 ;  /* 0x0000000403037824 */ /* 0x000fca00078e0202 */
[----:B------:R0:W-:Y:S01]  /*0ab0*/  STS [R3], R4 ;  /* 0x0000000403007388 */ /* 0x0001e20000000800 */
[----:B------:R-:W-:Y:S06]  /*0ac0*/  BAR.SYNC.DEFER_BLOCKING 0x0 ;  /* 0x0000000000007b1d */ /* 0x000fec0000010000 */
[----:B------:R-:W-:Y:S05]  /*0ad0*/  @P0 EXIT ;  /* 0x000000000000094d */ /* 0x000fea0003800000 */
[----:B------:R-:W-:Y:S01]  /*0ae0*/  ISETP.GE.U32.AND P0, PT, R0, 0x10, PT ;  /* 0x000000100000780c */ /* 0x000fe20003f06070 */
[----:B0-----:R-:W-:Y:S02]  /*0af0*/  IMAD.MOV.U32 R3, RZ, RZ, RZ ;  /* 0x000000ffff037224 */ /* 0x001fe400078e00ff */
[----:B------:R-:W-:-:S10]  /*0b00*/  IMAD.MOV.U32 R20, RZ, RZ, RZ ;  /* 0x000000ffff147224 */ /* 0x000fd400078e00ff */
[----:B------:R-:W-:Y:S05]  /*0b10*/  @!P0 BRA `(.L_x_4) ;  /* 0x0000000000548947 */ /* 0x000fea0003800000 */
[----:B------:R-:W-:Y:S01]  /*0b20*/  LOP3.LUT R4, R0, 0xfffffff0, RZ, 0xc0, !PT ;  /* 0xfffffff000047812 */ /* 0x000fe200078ec0ff */
[----:B------:R-:W-:Y:S01]  /*0b30*/  VIADD R21, R2, 0x20 ;  /* 0x0000002002157836 */ /* 0x000fe20000000000 */
[----:B------:R-:W-:Y:S01]  /*0b40*/  LOP3.LUT R3, R0, 0x7f0, RZ, 0xc0, !PT ;  /* 0x000007f000037812 */ /* 0x000fe200078ec0ff */
[----:B------:R-:W-:Y:S02]  /*0b50*/  IMAD.MOV.U32 R20, RZ, RZ, RZ ;  /* 0x000000ffff147224 */ /* 0x000fe400078e00ff */
[----:B------:R-:W-:-:S07]  /*0b60*/  IMAD.MOV R22, RZ, RZ, -R4 ;  /* 0x000000ffff167224 */ /* 0x000fce00078e0a04 */
.L_x_5:
[----:B------:R-:W0:Y:S01]  /*0b70*/  LDS.128 R4, [R21+-0x20] ;  /* 0xffffe00015047984 */ /* 0x000e220000000c00 */
[----:B------:R-:W-:-:S03]  /*0b80*/  VIADD R22, R22, 0x10 ;  /* 0x0000001016167836 */ /* 0x000fc60000000000 */
[----:B------:R-:W1:Y:S02]  /*0b90*/  LDS.128 R8, [R21+-0x10] ;  /* 0xfffff00015087984 */ /* 0x000e640000000c00 */
[----:B------:R-:W-:Y:S02]  /*0ba0*/  ISETP.NE.AND P0, PT, R22, RZ, PT ;  /* 0x000000ff1600720c */ /* 0x000fe40003f05270 */
[----:B------:R-:W2:Y:S04]  /*0bb0*/  LDS.128 R12, [R21] ;  /* 0x00000000150c7984 */ /* 0x000ea80000000c00 */
[----:B------:R3:W4:Y:S02]  /*0bc0*/  LDS.128 R16, [R21+0x10] ;  /* 0x0000100015107984 */ /* 0x0007240000000c00 */
[----:B---3--:R-:W-:Y:S01]  /*0bd0*/  VIADD R21, R21, 0x40 ;  /* 0x0000004015157836 */ /* 0x008fe20000000000 */
[----:B0-----:R-:W-:-:S04]  /*0be0*/  IADD3 R4, PT, PT, R5, R4, R20 ;  /* 0x0000000405047210 */ /* 0x001fc80007ffe014 */
[----:B------:R-:W-:-:S04]  /*0bf0*/  IADD3 R4, PT, PT, R7, R6, R4 ;  /* 0x0000000607047210 */ /* 0x000fc80007ffe004 */
[----:B-1----:R-:W-:-:S04]  /*0c00*/  IADD3 R4, PT, PT, R9, R8, R4 ;  /* 0x0000000809047210 */ /* 0x002fc80007ffe004 */
[----:B------:R-:W-:-:S04]  /*0c10*/  IADD3 R4, PT, PT, R11, R10, R4 ;  /* 0x0000000a0b047210 */ /* 0x000fc80007ffe004 */
[----:B--2---:R-:W-:-:S04]  /*0c20*/  IADD3 R4, PT, PT, R13, R12, R4 ;  /* 0x0000000c0d047210 */ /* 0x004fc80007ffe004 */
[----:B------:R-:W-:-:S04]  /*0c30*/  IADD3 R4, PT, PT, R15, R14, R4 ;  /* 0x0000000e0f047210 */ /* 0x000fc80007ffe004 */
[----:B----4-:R-:W-:-:S04]  /*0c40*/  IADD3 R4, PT, PT, R17, R16, R4 ;  /* 0x0000001011047210 */ /* 0x010fc80007ffe004 */
[----:B------:R-:W-:Y:S01]  /*0c50*/  IADD3 R20, PT, PT, R19, R18, R4 ;  /* 0x0000001213147210 */ /* 0x000fe20007ffe004 */
[----:B------:R-:W-:Y:S06]  /*0c60*/  @P0 BRA `(.L_x_5) ;  /* 0xfffffffc00c00947 */ /* 0x000fec000383ffff */
.L_x_4:
[----:B------:R-:W-:Y:S01]  /*0c70*/  LOP3.LUT R4, R0, 0xf, RZ, 0xc0, !PT ;  /* 0x0000000f00047812 */ /* 0x000fe200078ec0ff */
[----:B------:R-:W0:Y:S03]  /*0c80*/  LDCU.64 UR4, c[0x0][0x358] ;  /* 0x00006b00ff0477ac */ /* 0x000e260008000a00 */
[----:B------:R-:W-:-:S13]  /*0c90*/  ISETP.NE.AND P0, PT, R4, RZ, PT ;  /* 0x000000ff0400720c */ /* 0x000fda0003f05270 */
[----:B------:R-:W-:Y:S05]  /*0ca0*/  @!P0 BRA `(.L_x_6) ;  /* 0x0000000000788947 */ /* 0x000fea0003800000 */
[----:B------:R-:W-:Y:S02]  /*0cb0*/  ISETP.GE.U32.AND P0, PT, R4, 0x8, PT ;  /* 0x000000080400780c */ /* 0x000fe40003f06070 */
[----:B------:R-:W-:-:S04]  /*0cc0*/  LOP3.LUT R13, R0, 0x7, RZ, 0xc0, !PT ;  /* 0x00000007000d7812 */ /* 0x000fc800078ec0ff */
[----:B------:R-:W-:-:S07]  /*0cd0*/  ISETP.NE.AND P1, PT, R13, RZ, PT ;  /* 0x000000ff0d00720c */ /* 0x000fce0003f25270 */
[----:B------:R-:W-:Y:S06]  /*0ce0*/  @!P0 BRA `(.L_x_7) ;  /* 0x0000000000208947 */ /* 0x000fec0003800000 */
[C---:B------:R-:W-:Y:S02]  /*0cf0*/  IMAD R12, R3.reuse, 0x4, R2 ;  /* 0x00000004030c7824 */ /* 0x040fe400078e0202 */
[----:B------:R-:W-:-:S03]  /*0d00*/  VIADD R3, R3, 0x8 ;  /* 0x0000000803037836 */ /* 0x000fc60000000000 */
[----:B------:R-:W1:Y:S04]  /*0d10*/  LDS.128 R4, [R12] ;  /* 0x000000000c047984 */ /* 0x000e680000000c00 */
[----:B------:R-:W2:Y:S01]  /*0d20*/  LDS.128 R8, [R12+0x10] ;  /* 0x000010000c087984 */ /* 0x000ea20000000c00 */
[----:B-1----:R-:W-:-:S04]  /*0d30*/  IADD3 R4, PT, PT, R5, R4, R20 ;  /* 0x0000000405047210 */ /* 0x002fc80007ffe014 */
[----:B------:R-:W-:-:S04]  /*0d40*/  IADD3 R4, PT, PT, R7, R6, R4 ;  /* 0x0000000607047210 */ /* 0x000fc80007ffe004 */
[----:B--2---:R-:W-:-:S04]  /*0d50*/  IADD3 R4, PT, PT, R9, R8, R4 ;  /* 0x0000000809047210 */ /* 0x004fc80007ffe004 */
[----:B------:R-:W-:-:S07]  /*0d60*/  IADD3 R20, PT, PT, R11, R10, R4 ;  /* 0x0000000a0b147210 */ /* 0x000fce0007ffe004 */
.L_x_7:
[----:B------:R-:W-:Y:S05]  /*0d70*/  @!P1 BRA `(.L_x_6) ;  /* 0x0000000000449947 */ /* 0x000fea0003800000 */
[----:B------:R-:W-:Y:S02]  /*0d80*/  ISETP.GE.U32.AND P0, PT, R13, 0x4, PT ;  /* 0x000000040d00780c */ /* 0x000fe40003f06070 */
[----:B------:R-:W-:-:S04]  /*0d90*/  LOP3.LUT R0, R0, 0x3, RZ, 0xc0, !PT ;  /* 0x0000000300007812 */ /* 0x000fc800078ec0ff */
[----:B------:R-:W-:-:S07]  /*0da0*/  ISETP.NE.AND P1, PT, R0, RZ, PT ;  /* 0x000000ff0000720c */ /* 0x000fce0003f25270 */
[C---:B------:R-:W-:Y:S02]  /*0db0*/  @P0 IMAD R4, R3.reuse, 0x4, R2 ;  /* 0x0000000403040824 */ /* 0x040fe400078e0202 */
[----:B------:R-:W-:-:S04]  /*0dc0*/  @P0 VIADD R3, R3, 0x4 ;  /* 0x0000000403030836 */ /* 0x000fc80000000000 */
[----:B------:R-:W1:Y:S02]  /*0dd0*/  @P0 LDS.128 R4, [R4] ;  /* 0x0000000004040984 */ /* 0x000e640000000c00 */
[----:B-1----:R-:W-:-:S04]  /*0de0*/  @P0 IADD3 R5, PT, PT, R5, R4, R20 ;  /* 0x0000000405050210 */ /* 0x002fc80007ffe014 */
[----:B------:R-:W-:Y:S01]  /*0df0*/  @P0 IADD3 R20, PT, PT, R7, R6, R5 ;  /* 0x0000000607140210 */ /* 0x000fe20007ffe005 */
[----:B------:R-:W-:Y:S06]  /*0e00*/  @!P1 BRA `(.L_x_6) ;  /* 0x0000000000209947 */ /* 0x000fec0003800000 */
[----:B------:R-:W-:Y:S02]  /*0e10*/  IMAD R2, R3, 0x4, R2 ;  /* 0x0000000403027824 */ /* 0x000fe400078e0202 */
[----:B------:R-:W-:-:S07]  /*0e20*/  IMAD.MOV R0, RZ, RZ, -R0 ;  /* 0x000000ffff007224 */ /* 0x000fce00078e0a00 */
.L_x_8:
[----:B------:R1:W2:Y:S01]  /*0e30*/  LDS R3, [R2] ;  /* 0x0000000002037984 */ /* 0x0002a20000000800 */
[----:B------:R-:W-:-:S05]  /*0e40*/  VIADD R0, R0, 0x1 ;  /* 0x0000000100007836 */ /* 0x000fca0000000000 */
[----:B------:R-:W-:Y:S01]  /*0e50*/  ISETP.NE.AND P0, PT, R0, RZ, PT ;  /* 0x000000ff0000720c */ /* 0x000fe20003f05270 */
[----:B-1----:R-:W-:Y:S02]  /*0e60*/  VIADD R2, R2, 0x4 ;  /* 0x0000000402027836 */ /* 0x002fe40000000000 */
[----:B--2---:R-:W-:-:S10]  /*0e70*/  IMAD.IADD R20, R3, 0x1, R20 ;  /* 0x0000000103147824 */ /* 0x004fd400078e0214 */
[----:B------:R-:W-:Y:S05]  /*0e80*/  @P0 BRA `(.L_x_8) ;  /* 0xfffffffc00e80947 */ /* 0x000fea000383ffff */
.L_x_6:
[----:B------:R-:W0:Y:S02]  /*0e90*/  LDC.64 R2, c[0x0][0x380] ;  /* 0x0000e000ff027b82 */ /* 0x000e240000000a00 */
[----:B0-----:R-:W-:Y:S01]  /*0ea0*/  REDG.E.ADD.STRONG.GPU desc[UR4][R2.64], R20 ;  /* 0x000000140200798e */ /* 0x001fe2000c12e104 */
[----:B------:R-:W-:Y:S05]  /*0eb0*/  EXIT ;  /* 0x000000000000794d */ /* 0x000fea0003800000 */
.L_x_9:
[----:B------:R-:W-:-:S00]  /*0ec0*/  BRA `(.L_x_9) ;  /* 0xfffffffc00fc7947 */ /* 0x000fc0000383ffff */
[----:B------:R-:W-:-:S00]  /*0ed0*/  NOP ;  /* 0x0000000000007918 */ /* 0x000fc00000000000 */
        /* <DEDUP_REMOVED lines=10> */
.L_x_15:


//--------------------- .text._Z16monte_carlo_warpPii --------------------------
	.section	.text._Z16monte_carlo_warpPii,"ax",@progbits
	.align	128
        .global         _Z16monte_carlo_warpPii
        .type           _Z16monte_carlo_warpPii,@function
        .size           _Z16monte_carlo_warpPii,(.L_x_16 - _Z16monte_carlo_warpPii)
        .other          _Z16monte_carlo_warpPii,@"STO_CUDA_ENTRY STV_DEFAULT"
_Z16monte_carlo_warpPii:
.text._Z16monte_carlo_warpPii:
        /* <DEDUP_REMOVED lines=22> */
[----:B------:R-:W-:Y:S01]  /*0160*/  VIADD R7, R7, 0x75bcd15 ;  /* 0x075bcd1507077836 */ /* 0x000fe20000000000 */
[----:B------:R-:W-:Y:S01]  /*0170*/  IADD3 R9, PT, PT, R5, 0x64f0c9, RZ ;  /* 0x0064f0c905097810 */ /* 0x000fe20007ffe0ff */
[----:B------:R-:W-:Y:S06]  /*0180*/  BRA.U !UP0, `(.L_x_11) ;  /* 0x00000005089c7547 */ /* 0x000fec000b800000 */
[----:B------:R-:W-:Y:S01]  /*0190*/  ULOP3.LUT UR5, UR5, 0x7ffffffc, URZ, 0xc0, !UPT ;  /* 0x7ffffffc05057892 */ /* 0x000fe2000f8ec0ff */
[----:B------:R-:W-:Y:S02]  /*01a0*/  VIADD R5, R5, 0x912ef1 ;  /* 0x00912ef105057836 */ /* 0x000fe40000000000 */
[----:B------:R-:W-:Y:S01]  /*01b0*/  IMAD.MOV.U32 R2, RZ, RZ, RZ ;  /* 0x000000ffff027224 */ /* 0x000fe200078e00ff */
[----:B------:R-:W-:-:S12]  /*01c0*/  UIADD3 UR5, UPT, UPT, -UR5, URZ, URZ ;  /* 0x000000ff05057290 */ /* 0x000fd8000fffe1ff */
.L_x_12:
[----:B------:R-:W-:Y:S01]  /*01d0*/  SHF.R.U32.HI R10, RZ, 0x2, R7 ;  /* 0x00000002ff0a7819 */ /* 0x000fe20000011607 */
[----:B------:R-:W-:Y:S01]  /*01e0*/  UIADD3 UR5, UPT, UPT, UR5, 0x4, URZ ;  /* 0x0000000405057890 */ /* 0x000fe2000fffe0ff */
[----:B------:R-:W-:Y:S02]  /*01f0*/  SHF.R.U32.HI R11, RZ, 0x2, R6 ;  /* 0x00000002ff0b7819 */ /* 0x000fe40000011606 */
[----:B------:R-:W-:Y:S01]  /*0200*/  LOP3.LUT R10, R10, R7, RZ, 0x3c, !PT ;  /* 0x000000070a0a7212 */ /* 0x000fe200078e3cff */
[----:B------:R-:W-:Y:S01]  /*0210*/  IMAD.SHL.U32 R7, R8, 0x10, RZ ;  /* 0x0000001008077824 */ /* 0x000fe200078e00ff */
[----:B------:R-:W-:Y:S01]  /*0220*/  LOP3.LUT R11, R11, R6, RZ, 0x3c, !PT ;  /* 0x000000060b0b7212 */ /* 0x000fe200078e3cff */
[----:B------:R-:W-:Y:S02]  /*0230*/  UISETP.NE.AND UP0, UPT, UR5, URZ, UPT ;  /* 0x000000ff0500728c */ /* 0x000fe4000bf05270 */
[----:B------:R-:W-:-:S05]  /*0240*/  IMAD.SHL.U32 R9, R10, 0x2, RZ ;  /* 0x000000020a097824 */ /* 0x000fca00078e00ff */
[----:B------:R-:W-:Y:S01]  /*0250*/  LOP3.LUT R9, R8, R7, R9, 0x96, !PT ;  /* 0x0000000708097212 */ /* 0x000fe200078e9609 */
[----:B------:R-:W-:-:S03]  /*0260*/  IMAD.SHL.U32 R7, R11, 0x2, RZ ;  /* 0x000000020b077824 */ /* 0x000fc600078e00ff */
[----:B------:R-:W-:Y:S02]  /*0270*/  LOP3.LUT R9, R9, R10, RZ, 0x3c, !PT ;  /* 0x0000000a09097212 */ /* 0x000fe400078e3cff */
[----:B------:R-:W-:-:S03]  /*0280*/  SHF.R.U32.HI R10, RZ, 0x2, R3 ;  /* 0x00000002ff0a7819 */ /* 0x000fc60000011603 */
[----:B------:R-:W-:Y:S01]  /*0290*/  IMAD.SHL.U32 R6, R9, 0x10, RZ ;  /* 0x0000001009067824 */ /* 0x000fe200078e00ff */
[----:B------:R-:W-:-:S04]  /*02a0*/  LOP3.LUT R10, R10, R3, RZ, 0x3c, !PT ;  /* 0x000000030a0a7212 */ /* 0x000fc800078e3cff */
[----:B------:R-:W-:Y:S02]  /*02b0*/  LOP3.LUT R6, R11, R7, R6, 0x96, !PT ;  /* 0x000000070b067212 */ /* 0x000fe400078e9606 */
[----:B------:R-:W-:Y:S02]  /*02c0*/  SHF.R.U32.HI R7, RZ, 0x2, R4 ;  /* 0x00000002ff077819 */ /* 0x000fe40000011604 */
[----:B------:R-:W-:Y:S02]  /*02d0*/  LOP3.LUT R12, R6, R9, RZ, 0x3c, !PT ;  /* 0x00000009060c7212 */ /* 0x000fe400078e3cff */
[----:B------:R-:W-:Y:S02]  /*02e0*/  SHF.L.U32 R6, R10, 0x1, RZ ;  /* 0x000000010a067819 */ /* 0x000fe400000006ff */
[----:B------:R-:W-:Y:S01]  /*02f0*/  LOP3.LUT R7, R7, R4, RZ, 0x3c, !PT ;  /* 0x0000000407077212 */ /* 0x000fe200078e3cff */
[----:B------:R-:W-:Y:S01]  /*0300*/  IMAD.SHL.U32 R3, R12, 0x10, RZ ;  /* 0x000000100c037824 */ /* 0x000fe200078e00ff */
[----:B------:R-:W-:-:S02]  /*0310*/  SHF.R.U32.HI R11, RZ, 0x2, R8 ;  /* 0x00000002ff0b7819 */ /* 0x000fc40000011608 */
[----:B------:R-:W-:Y:S02]  /*0320*/  SHF.R.U32.HI R13, RZ, 0x2, R12 ;  /* 0x00000002ff0d7819 */ /* 0x000fe4000001160c */
[----:B------:R-:W-:Y:S02]  /*0330*/  LOP3.LUT R3, R12, R3, R6, 0x96, !PT ;  /* 0x000000030c037212 */ /* 0x000fe400078e9606 */
[----:B------:R-:W-:Y:S02]  /*0340*/  LOP3.LUT R11, R11, R8, RZ, 0x3c, !PT ;  /* 0x000000080b0b7212 */ /* 0x000fe400078e3cff */
[----:B------:R-:W-:Y:S01]  /*0350*/  LOP3.LUT R10, R3, R10, RZ, 0x3c, !PT ;  /* 0x0000000a030a7212 */ /* 0x000fe200078e3cff */
[----:B------:R-:W-:Y:S01]  /*0360*/  IMAD.SHL.U32 R3, R7, 0x2, RZ ;  /* 0x0000000207037824 */ /* 0x000fe200078e00ff */
[----:B------:R-:W-:Y:S02]  /*0370*/  SHF.R.U32.HI R6, RZ, 0x2, R9 ;  /* 0x00000002ff067819 */ /* 0x000fe40000011609 */
[----:B------:R-:W-:Y:S01]  /*0380*/  LOP3.LUT R13, R13, R12, RZ, 0x3c, !PT ;  /* 0x0000000c0d0d7212 */ /* 0x000fe200078e3cff */
[----:B------:R-:W-:Y:S01]  /*0390*/  IMAD.SHL.U32 R4, R10, 0x10, RZ ;  /* 0x000000100a047824 */ /* 0x000fe200078e00ff */
[----:B------:R-:W-:-:S03]  /*03a0*/  SHF.R.U32.HI R15, RZ, 0x2, R10 ;  /* 0x00000002ff0f7819 */ /* 0x000fc6000001160a */
[----:B------:R-:W-:Y:S01]  /*03b0*/  IMAD.SHL.U32 R14, R13, 0x2, RZ ;  /* 0x000000020d0e7824 */ /* 0x000fe200078e00ff */
[----:B------:R-:W-:Y:S02]  /*03c0*/  LOP3.LUT R3, R7, R3, R4, 0x96, !PT ;  /* 0x0000000307037212 */ /* 0x000fe400078e9604 */
[-C--:B------:R-:W-:Y:S02]  /*03d0*/  LOP3.LUT R15, R15, R10.reuse, RZ, 0x3c, !PT ;  /* 0x0000000a0f0f7212 */ /* 0x080fe400078e3cff */
[----:B------:R-:W-:Y:S01]  /*03e0*/  LOP3.LUT R7, R3, R10, RZ, 0x3c, !PT ;  /* 0x0000000a03077212 */ /* 0x000fe200078e3cff */
[----:B------:R-:W-:Y:S02]  /*03f0*/  IMAD.SHL.U32 R3, R11, 0x2, RZ ;  /* 0x000000020b037824 */ /* 0x000fe400078e00ff */
[----:B------:R-:W-:Y:S02]  /*0400*/  IMAD.SHL.U32 R16, R15, 0x2, RZ ;  /* 0x000000020f107824 */ /* 0x000fe400078e00ff */
[----:B------:R-:W-:-:S05]  /*0410*/  IMAD.SHL.U32 R4, R7, 0x10, RZ ;  /* 0x0000001007047824 */ /* 0x000fca00078e00ff */
[----:B------:R-:W-:Y:S02]  /*0420*/  LOP3.LUT R4, R7, R4, R3, 0x96, !PT ;  /* 0x0000000407047212 */ /* 0x000fe400078e9603 */
[----:B------:R-:W-:Y:S02]  /*0430*/  LOP3.LUT R3, R6, R9, RZ, 0x3c, !PT ;  /* 0x0000000906037212 */ /* 0x000fe400078e3cff */
[----:B------:R-:W-:Y:S01]  /*0440*/  LOP3.LUT R6, R4, R11, RZ, 0x3c, !PT ;  /* 0x0000000b04067212 */ /* 0x000fe200078e3cff */
[----:B------:R-:W-:Y:S02]  /*0450*/  VIADD R11, R5, 0xffd3c1d8 ;  /* 0xffd3c1d8050b7836 */ /* 0x000fe40000000000 */
[----:B------:R-:W-:Y:S01]  /*0460*/  IMAD.SHL.U32 R8, R3, 0x2, RZ ;  /* 0x0000000203087824 */ /* 0x000fe200078e00ff */
[----:B------:R-:W-:Y:S02]  /*0470*/  SHF.L.U32 R4, R6, 0x4, RZ ;  /* 0x0000000406047819 */ /* 0x000fe400000006ff */
[----:B------:R-:W-:-:S02]  /*0480*/  IADD3 R12, PT, PT, R11, 0xb0f8a, R12 ;  /* 0x000b0f8a0b0c7810 */ /* 0x000fc40007ffe00c */
[----:B------:R-:W-:Y:S02]  /*0490*/  LOP3.LUT R3, R3, R8, R4, 0x96, !PT ;  /* 0x0000000803037212 */ /* 0x000fe400078e9604 */
[----:B------:R-:W-:Y:S01]  /*04a0*/  IADD3 R4, PT, PT, R11, 0x587c5, R9 ;  /* 0x000587c50b047810 */ /* 0x000fe20007ffe009 */
[----:B------:R-:W-:Y:S01]  /*04b0*/  IMAD.MOV.U32 R9, RZ, RZ, 0x2f800000 ;  /* 0x2f800000ff097424 */ /* 0x000fe200078e00ff */
[----:B------:R-:W-:Y:S02]  /*04c0*/  LOP3.LUT R3, R3, R6, RZ, 0x3c, !PT ;  /* 0x0000000603037212 */ /* 0x000fe400078e3cff */
[----:B------:R-:W-:Y:S02]  /*04d0*/  I2FP.F32.U32 R12, R12 ;  /* 0x0000000c000c7245 */ /* 0x000fe40000201000 */
[----:B------:R-:W-:Y:S01]  /*04e0*/  IADD3 R10, PT, PT, R11, 0x10974f, R10 ;  /* 0x0010974f0b0a7810 */ /* 0x000fe20007ffe00a */
[----:B------:R-:W-:Y:S02]  /*04f0*/  IMAD.SHL.U32 R8, R3, 0x10, RZ ;  /* 0x0000001003087824 */ /* 0x000fe400078e00ff */
[----:B------:R-:W-:Y:S01]  /*0500*/  FFMA R12, R12, R9, 1.1641532182693481445e-10 ;  /* 0x2f0000000c0c7423 */ /* 0x000fe20000000009 */
[----:B------:R-:W-:-:S02]  /*0510*/  I2FP.F32.U32 R10, R10 ;  /* 0x0000000a000a7245 */ /* 0x000fc40000201000 */
[----:B------:R-:W-:Y:S02]  /*0520*/  LOP3.LUT R14, R3, R8, R14, 0x96, !PT ;  /* 0x00000008030e7212 */ /* 0x000fe400078e960e */
[----:B------:R-:W-:Y:S01]  /*0530*/  I2FP.F32.U32 R8, R4 ;  /* 0x0000000400087245 */ /* 0x000fe20000201000 */
[----:B------:R-:W-:Y:S01]  /*0540*/  FFMA R10, R10, R9, 1.1641532182693481445e-10 ;  /* 0x2f0000000a0a7423 */ /* 0x000fe20000000009 */
[----:B------:R-:W-:Y:S01]  /*0550*/  LOP3.LUT R4, R14, R13, RZ, 0x3c, !PT ;  /* 0x0000000d0e047212 */ /* 0x000fe200078e3cff */
[----:B------:R-:W-:Y:S01]  /*0560*/  FMUL R13, R12, R12 ;  /* 0x0000000c0c0d7220 */ /* 0x000fe20000400000 */
[C---:B------:R-:W-:Y:S01]  /*0570*/  IADD3 R12, PT, PT, R11.reuse, 0x161f14, R7 ;  /* 0x00161f140b0c7810 */ /* 0x040fe20007ffe007 */
[----:B------:R-:W-:Y:S02]  /*0580*/  FFMA R8, R8, R9, 1.1641532182693481445e-10 ;  /* 0x2f00000008087423 */ /* 0x000fe40000000009 */
[----:B------:R-:W-:Y:S01]  /*0590*/  IMAD.SHL.U32 R14, R4, 0x10, RZ ;  /* 0x00000010040e7824 */ /* 0x000fe200078e00ff */
[----:B------:R-:W-:Y:S01]  /*05a0*/  I2FP.F32.U32 R12, R12 ;  /* 0x0000000c000c7245 */ /* 0x000fe20000201000 */
[----:B------:R-:W-:Y:S01]  /*05b0*/  FFMA R13, R8, R8, R13 ;  /* 0x00000008080d7223 */ /* 0x000fe2000000000d */
[----:B------:R-:W-:-:S02]  /*05c0*/  IADD3 R8, PT, PT, R11, 0x1ba6d9, R6 ;  /* 0x001ba6d90b087810 */ /* 0x000fc40007ffe006 */
[----:B------:R-:W-:Y:S01]  /*05d0*/  LOP3.LUT R17, R15, R16, R14, 0x96, !PT ;  /* 0x000000100f117212 */ /* 0x000fe200078e960e */
[-C--:B------:R-:W-:Y:S01]  /*05e0*/  FFMA R12, R12, R9.reuse, 1.1641532182693481445e-10 ;  /* 0x2f0000000c0c7423 */ /* 0x080fe20000000009 */
[----:B------:R-:W-:Y:S02]  /*05f0*/  IADD3 R14, PT, PT, R11, 0x212e9e, R3 ;  /* 0x00212e9e0b0e7810 */ /* 0x000fe40007ffe003 */
[----:B------:R-:W-:Y:S01]  /*0600*/  FSETP.GTU.AND P1, PT, R13, 1, PT ;  /* 0x3f8000000d00780b */ /* 0x000fe20003f2c000 */
[----:B------:R-:W-:Y:S01]  /*0610*/  FMUL R15, R12, R12 ;  /* 0x0000000c0c0f7220 */ /* 0x000fe20000400000 */
[----:B------:R-:W-:Y:S02]  /*0620*/  I2FP.F32.U32 R14, R14 ;  /* 0x0000000e000e7245 */ /* 0x000fe40000201000 */
[----:B------:R-:W-:Y:S01]  /*0630*/  I2FP.F32.U32 R12, R8 ;  /* 0x00000008000c7245 */ /* 0x000fe20000201000 */
[----:B------:R-:W-:Y:S01]  /*0640*/  FFMA R15, R10, R10, R15 ;  /* 0x0000000a0a0f7223 */ /* 0x000fe2000000000f */
[----:B------:R-:W-:Y:S01]  /*0650*/  LOP3.LUT R8, R17, R4, RZ, 0x3c, !PT ;  /* 0x0000000411087212 */ /* 0x000fe200078e3cff */
[-C--:B------:R-:W-:Y:S01]  /*0660*/  FFMA R14, R14, R9.reuse, 1.1641532182693481445e-10 ;  /* 0x2f0000000e0e7423 */ /* 0x080fe20000000009 */
[----:B------:R-:W-:Y:S01]  /*0670*/  IADD3 R11, PT, PT, R11, 0x26b663, R4 ;  /* 0x0026b6630b0b7810 */ /* 0x000fe20007ffe004 */
[----:B------:R-:W-:Y:S01]  /*0680*/  FFMA R12, R12, R9, 1.1641532182693481445e-10 ;  /* 0x2f0000000c0c7423 */ /* 0x000fe20000000009 */
[----:B------:R-:W-:Y:S01]  /*0690*/  IADD3 R10, PT, PT, R8, R5, RZ ;  /* 0x00000005080a7210 */ /* 0x000fe20007ffe0ff */
[----:B------:R-:W-:Y:S01]  /*06a0*/  FMUL R13, R14, R14 ;  /* 0x0000000e0e0d7220 */ /* 0x000fe20000400000 */
[----:B------:R-:W-:Y:S01]  /*06b0*/  FSETP.GTU.AND P0, PT, R15, 1, PT ;  /* 0x3f8000000f00780b */ /* 0x000fe20003f0c000 */
[----:B------:R-:W-:Y:S01]  /*06c0*/  VIADD R15, R2, 0x1 ;  /* 0x00000001020f7836 */ /* 0x000fe20000000000 */
[----:B------:R-:W-:Y:S01]  /*06d0*/  I2FP.F32.U32 R14, R10 ;  /* 0x0000000a000e7245 */ /* 0x000fe20000201000 */
[----:B------:R-:W-:Y:S01]  /*06e0*/  FFMA R13, R12, R12, R13 ;  /* 0x0000000c0c0d7223 */ /* 0x000fe2000000000d */
[----:B------:R-:W-:Y:S01]  /*06f0*/  I2FP.F32.U32 R10, R11 ;  /* 0x0000000b000a7245 */ /* 0x000fe20000201000 */
[----:B------:R-:W-:-:S02]  /*0700*/  @P1 IMAD.MOV R15, RZ, RZ, R2 ;  /* 0x000000ffff0f1224 */ /* 0x000fc400078e0202 */
[-C--:B------:R-:W-:Y:S01]  /*0710*/  FFMA R14, R14, R9.reuse, 1.1641532182693481445e-10 ;  /* 0x2f0000000e0e7423 */ /* 0x080fe20000000009 */
[----:B------:R-:W-:Y:S01]  /*0720*/  FSETP.GTU.AND P1, PT, R13, 1, PT ;  /* 0x3f8000000d00780b */ /* 0x000fe20003f2c000 */
[----:B------:R-:W-:Y:S01]  /*0730*/  FFMA R10, R10, R9, 1.1641532182693481445e-10 ;  /* 0x2f0000000a0a7423 */ /* 0x000fe20000000009 */
[----:B------:R-:W-:Y:S02]  /*0740*/  VIADD R2, R15, 0x1 ;  /* 0x000000010f027836 */ /* 0x000fe40000000000 */
[----:B------:R-:W-:Y:S01]  /*0750*/  FMUL R9, R14, R14 ;  /* 0x0000000e0e097220 */ /* 0x000fe20000400000 */
[----:B------:R-:W-:-:S03]  /*0760*/  @P0 IMAD.MOV R2, RZ, RZ, R15 ;  /* 0x000000ffff020224 */ /* 0x000fc600078e020f */
[----:B------:R-:W-:Y:S01]  /*0770*/  FFMA R9, R10, R10, R9 ;  /* 0x0000000a0a097223 */ /* 0x000fe20000000009 */
[----:B------:R-:W-:-:S04]  /*0780*/  VIADD R10, R2, 0x1 ;  /* 0x00000001020a7836 */ /* 0x000fc80000000000 */
[----:B------:R-:W-:Y:S01]  /*0790*/  FSETP.GTU.AND P0, PT, R9, 1, PT ;  /* 0x3f8000000900780b */ /* 0x000fe20003f0c000 */
[----:B------:R-:W-:Y:S02]  /*07a0*/  @P1 IMAD.MOV R10, RZ, RZ, R2 ;  /* 0x000000ffff0a1224 */ /* 0x000fe400078e0202 */
[----:B------:R-:W-:Y:S02]  /*07b0*/  IMAD.MOV.U32 R9, RZ, RZ, R5 ;  /* 0x000000ffff097224 */ /* 0x000fe400078e0005 */
[----:B------:R-:W-:Y:S01]  /*07c0*/  VIADD R5, R5, 0x2c3e28 ;  /* 0x002c3e2805057836 */ /* 0x000fe20000000000 */
[----:B------:R-:W-:-:S07]  /*07d0*/  IADD3 R2, PT, PT, R10, 0x1, RZ ;  /* 0x000000010a027810 */ /* 0x000fce0007ffe0ff */
[----:B------:R-:W-:Y:S01]  /*07e0*/  @P0 IMAD.MOV R2, RZ, RZ, R10 ;  /* 0x000000ffff020224 */ /* 0x000fe200078e020a */
[----:B------:R-:W-:Y:S06]  /*07f0*/  BRA.U UP0, `(.L_x_12) ;  /* 0xfffffff900747547 */ /* 0x000fec000b83ffff */
.L_x_11:
[----:B------:R-:W-:-:S09]  /*0800*/  UISETP.NE.AND UP0, UPT, UR4, URZ, UPT ;  /* 0x000000ff0400728c */ /* 0x000fd2000bf05270 */
[----:B------:R-:W-:Y:S05]  /*0810*/  BRA.U !UP0, `(.L_x_10) ;  /* 0x0000000108907547 */ /* 0x000fea000b800000 */
[----:B------:R-:W-:Y:S01]  /*0820*/  VIADD R5, R9, 0xb0f8a ;  /* 0x000b0f8a09057836 */ /* 0x000fe20000000000 */
[----:B------:R-:W-:-:S12]  /*0830*/  UIADD3 UR4, UPT, UPT, -UR4, URZ, URZ ;  /* 0x000000ff04047290 */ /* 0x000fd8000fffe1ff */
.L_x_13:
        /* <DEDUP_REMOVED lines=9> */
[----:B------:R-:W-:Y:S01]  /*08d0*/  IMAD.MOV.U32 R9, RZ, RZ, 0x2f800000 ;  /* 0x2f800000ff097424 */ /* 0x000fe200078e00ff */
[----:B------:R-:W-:Y:S02]  /*08e0*/  MOV R10, R4 ;  /* 0x00000004000a7202 */ /* 0x000fe40000000f00 */
        /* <DEDUP_REMOVED lines=17> */
[----:B------:R-:W-:Y:S01]  /*0a00*/  IMAD.MOV.U32 R7, RZ, RZ, R3 ;  /* 0x000000ffff077224 */ /* 0x000fe200078e0003 */
[----:B------:R-:W-:Y:S01]  /*0a10*/  MOV R3, R8 ;  /* 0x0000000800037202 */ /* 0x000fe20000000f00 */
[----:B------:R-:W-:-:S10]  /*0a20*/  IMAD.MOV.U32 R8, RZ, RZ, R12 ;  /* 0x000000ffff087224 */ /* 0x000fd400078e000c */
[----:B------:R-:W-:-:S04]  /*0a30*/  @P0 IMAD.MOV R9, RZ, RZ, R2 ;  /* 0x000000ffff090224 */ /* 0x000fc800078e0202 */
[----:B------:R-:W-:Y:S01]  /*0a40*/  IMAD.MOV.U32 R2, RZ, RZ, R9 ;  /* 0x000000ffff027224 */ /* 0x000fe200078e0009 */
[----:B------:R-:W-:Y:S06]  /*0a50*/  BRA.U UP0, `(.L_x_13) ;  /* 0xfffffffd00787547 */ /* 0x000fec000b83ffff */
.L_x_10:
[----:B------:R-:W0:Y:S01]  /*0a60*/  SHFL.DOWN PT, R3, R2, 0x10, 0x1f ;  /* 0x0a001f0002037f89 */ /* 0x000e2200000e0000 */
[----:B------:R-:W-:Y:S01]  /*0a70*/  LOP3.LUT P0, RZ, R0, 0x1f, RZ, 0xc0, !PT ;  /* 0x0000001f00ff7812 */ /* 0x000fe2000780c0ff */
[----:B0-----:R-:W-:-:S05]  /*0a80*/  IMAD.IADD R3, R3, 0x1, R2 ;  /* 0x0000000103037824 */ /* 0x001fca00078e0202 */
[----:B------:R-:W0:Y:S02]  /*0a90*/  SHFL.DOWN PT, R4, R3, 0x8, 0x1f ;  /* 0x09001f0003047f89 */ /* 0x000e2400000e0000 */
[----:B0-----:R-:W-:-:S05]  /*0aa0*/  IADD3 R4, PT, PT, R3, R4, RZ ;  /* 0x0000000403047210 */ /* 0x001fca0007ffe0ff */
[----:B------:R-:W0:Y:S02]  /*0ab0*/  SHFL.DOWN PT, R5, R4, 0x4, 0x1f ;  /* 0x08801f0004057f89 */ /* 0x000e2400000e0000 */
[----:B0-----:R-:W-:-:S05]  /*0ac0*/  IMAD.IADD R5, R4, 0x1, R5 ;  /* 0x0000000104057824 */ /* 0x001fca00078e0205 */
[----:B------:R-:W0:Y:S02]  /*0ad0*/  SHFL.DOWN PT, R6, R5, 0x2, 0x1f ;  /* 0x08401f0005067f89 */ /* 0x000e2400000e0000 */
[----:B0-----:R-:W-:-:S05]  /*0ae0*/  IMAD.IADD R6, R5, 0x1, R6 ;  /* 0x0000000105067824 */ /* 0x001fca00078e0206 */
[----:B------:R0:W1:Y:S01]  /*0af0*/  SHFL.DOWN PT, R7, R6, 0x1, 0x1f ;  /* 0x08201f0006077f89 */ /* 0x00006200000e0000 */
[----:B------:R-:W-:Y:S05]  /*0b00*/  @P0 EXIT ;  /* 0x000000000000094d */ /* 0x000fea0003800000 */
[----:B------:R-:W2:Y:S01]  /*0b10*/  S2R R0, SR_LANEID ;  /* 0x0000000000007919 */ /* 0x000ea20000000000 */
[----:B-1----:R-:W-:Y:S01]  /*0b20*/  IMAD.IADD R7, R6, 0x1, R7 ;  /* 0x0000000106077824 */ /* 0x002fe200078e0207 */
[----:B------:R-:W1:Y:S01]  /*0b30*/  LDC.64 R2, c[0x0][0x380] ;  /* 0x0000e000ff027b82 */ /* 0x000e620000000a00 */
[----:B------:R-:W-:Y:S01]  /*0b40*/  VOTEU.ANY UR4, UPT, PT ;  /* 0x0000000000047886 */ /* 0x000fe200038e0100 */
[----:B------:R-:W1:Y:S06]  /*0b50*/  LDCU.64 UR6, c[0x0][0x358] ;  /* 0x00006b00ff0677ac */ /* 0x000e6c0008000a00 */
[----:B------:R-:W3:Y:S01]  /*0b60*/  REDUX.SUM UR5, R7 ;  /* 0x00000000070573c4 */ /* 0x000ee2000000c000 */
[----:B------:R-:W-:Y:S01]  /*0b70*/  UFLO.U32 UR4, UR4 ;  /* 0x00000004000472bd */ /* 0x000fe200080e0000 */
[----:B---3--:R-:W-:-:S05]  /*0b80*/  IMAD.U32 R5, RZ, RZ, UR5 ;  /* 0x00000005ff057e24 */ /* 0x008fca000f8e00ff */
[----:B--2---:R-:W-:-:S13]  /*0b90*/  ISETP.EQ.U32.AND P0, PT, R0, UR4, PT ;  /* 0x0000000400007c0c */ /* 0x004fda000bf02070 */
[----:B-1----:R-:W-:Y:S01]  /*0ba0*/  @P0 REDG.E.ADD.STRONG.GPU desc[UR6][R2.64], R5 ;  /* 0x000000050200098e */ /* 0x002fe2000c12e106 */
[----:B------:R-:W-:Y:S05]  /*0bb0*/  EXIT ;  /* 0x000000000000794d */ /* 0x000fea0003800000 */
.L_x_14:
        /* <DEDUP_REMOVED lines=12> */
.L_x_16:


//--------------------- .nv.global.init           --------------------------
	.section	.nv.global.init,"aw",@progbits
	.align	4
.nv.global.init:
	.type		mrg32k3aM1SubSeq,@object
	.size		mrg32k3aM1SubSeq,(mrg32k3aM2SubSeq - mrg32k3aM1SubSeq)
mrg32k3aM1SubSeq:
        /*0000*/ 	.byte	0x0b, 0xcc, 0xee, 0x04, 0x73, 0x29, 0x8b, 0x6f, 0xf6, 0x53, 0x03, 0xf6, 0x23, 0xf6, 0xea, 0xda
        /* <DEDUP_REMOVED lines=125> */
	.type		mrg32k3aM2SubSeq,@object
	.size		mrg32k3aM2SubSeq,(mrg32k3aM1 - mrg32k3aM2SubSeq)
mrg32k3aM2SubSeq:
        /* <DEDUP_REMOVED lines=126> */
	.type		mrg32k3aM1,@object
	.size		mrg32k3aM1,(mrg32k3aM1Seq - mrg32k3aM1)
mrg32k3aM1:
        /* <DEDUP_REMOVED lines=144> */
	.type		mrg32k3aM1Seq,@object
	.size		mrg32k3aM1Seq,(mrg32k3aM2 - mrg32k3aM1Seq)
mrg32k3aM1Seq:
        /* <DEDUP_REMOVED lines=144> */
	.type		mrg32k3aM2,@object
	.size		mrg32k3aM2,(mrg32k3aM2Seq - mrg32k3aM2)
mrg32k3aM2:
        /* <DEDUP_REMOVED lines=144> */
	.type		mrg32k3aM2Seq,@object
	.size		mrg32k3aM2Seq,(precalc_xorwow_matrix - mrg32k3aM2Seq)
mrg32k3aM2Seq:
        /* <DEDUP_REMOVED lines=144> */
	.type		precalc_xorwow_matrix,@object
	.size		precalc_xorwow_matrix,(precalc_xorwow_offset_matrix - precalc_xorwow_matrix)
precalc_xorwow_matrix:
        /* <DEDUP_REMOVED lines=6400> */
	.type		precalc_xorwow_offset_matrix,@object
	.size		precalc_xorwow_offset_matrix,(.L_1 - precalc_xorwow_offset_matrix)
precalc_xorwow_offset_matrix:
        /* <DEDUP_REMOVED lines=6400> */
.L_1:


//--------------------- .nv.shared._Z18monte_carlo_threadPii --------------------------
	.section	.nv.shared._Z18monte_carlo_threadPii,"aw",@nobits
	.sectionflags	@""
	.align	4
.nv.shared._Z18monte_carlo_threadPii:
	.zero		5120


//--------------------- .nv.shared.reserved.0     --------------------------
	.section	.nv.shared.reserved.0,"aw",@nobits
	.weak		__nv_reservedSMEM_offset_0_alias
	.size		__nv_reservedSMEM_offset_0_alias, 0, 64
	.other		__nv_reservedSMEM_offset_0_alias,@"STO_CUDA_RESERVED_SHARED STV_DEFAULT"
__nv_reservedSMEM_offset_0_alias:
	.zero		0
	.zero		64


//--------------------- .nv.constant0._Z18monte_carlo_threadPii --------------------------
	.section	.nv.constant0._Z18monte_carlo_threadPii,"a",@progbits
	.sectionflags	@""
	.align	4
.nv.constant0._Z18monte_carlo_threadPii:
	.zero		908


//--------------------- .nv.constant0._Z16monte_carlo_warpPii --------------------------
	.section	.nv.constant0._Z16monte_carlo_warpPii,"a",@progbits
	.sectionflags	@""
	.align	4
.nv.constant0._Z16monte_carlo_warpPii:
	.zero		908


//--------------------- SYMBOLS --------------------------

	.type		.nv.reservedSmem.offset0,@object
	.size		.nv.reservedSmem.offset0,0x4
	.type		.nv.reservedSmem.cap,@object
	.size		.nv.reservedSmem.cap,0x4
